	.target	sm_90a

	.elftype	@"ET_EXEC"


//--------------------- .note.nv.tkinfo           --------------------------
	.section	.note.nv.tkinfo,"",@"SHT_NOTE"
	.sectionflags	@"SHF_NOTE_NV_TKINFO"
	.tkinfo
        /*0018*/ 	.word	0x00000002
        /*0030*/ 	.string	""
        /*0030*/ 	.string	"ptxas"
        /*0030*/ 	.string	"Cuda compilation tools, release 13.0, V13.0.88"
        /*0030*/ 	.string	"Build cuda_13.0.r13.0/compiler.36424714_0"
        /*0030*/ 	.string	"-arch sm_90a -m 64 "



//--------------------- .note.nv.cuinfo           --------------------------
	.section	.note.nv.cuinfo,"",@"SHT_NOTE"
	.sectionflags	@"SHF_NOTE_NV_CUINFO"
        /*0018*/ 	.short	0x0002
        /*001a*/ 	.short	0x005a
        /*001c*/ 	.short	0x0082
	.zero		2


//--------------------- .nv.info                  --------------------------
	.section	.nv.info,"",@"SHT_CUDA_INFO"
	.align	4


	//----- nvinfo : EIATTR_REGCOUNT
	.align		4
        /*0000*/ 	.byte	0x04, 0x2f
        /*0002*/ 	.short	(.L_15 - .L_14)
	.align		4
.L_14:
        /*0004*/ 	.word	index@(_ZN7cutlass13device_kernelINS_4gemm6kernel13GemmUniversalIN4cute5tupleIJiiiiEEENS1_10collective13CollectiveMmaINS1_34MainloopSm90TmaGmmaWarpSpecializedILi14ENS5_IJNS4_1CILi1EEENSA_ILi4EEESB_EEENS1_32KernelTmaWarpSpecializedPingpongEEENS5_IJNSA_ILi64EEESG_NSA_ILi32EEEEEENS_10tfloat32_tENS5_IJlSB_lEEESJ_SK_NS4_8TiledMMAINS4_8MMA_AtomIJNS4_4SM904GMMA29MMA_64x64x8_F32TF32TF32_SS_TNILNSO_7ScaleInE1ELSQ_1EEEEEENS4_6LayoutINS5_IJSB_SB_SB_EEENS5_IJNSA_ILi0EEESV_SV_EEEEENS5_IJNS4_10UnderscoreESY_SY_EEEEENS4_23SM90_TMA_LOAD_MULTICASTENS4_14ComposedLayoutINS4_7SwizzleILi3ELi4ELi3EEENS4_18smem_ptr_flag_bitsILi32EEENST_INS5_IJNSA_ILi8EEESH_EEENS5_IJSH_SB_EEEEEEEvNS4_8identityENS4_13SM90_TMA_LOADES1B_vS1C_EENS_8epilogue10collective6detail29Sm90TmaWarpSpecializedAdapterINS1G_15DefaultEpilogueISJ_SK_SK_NS1F_6thread17LinearCombinationISJ_Li1EffLNS1K_9ScaleType4KindE0ELNS_15FloatRoundStyleE2ESJ_EENS1_15EpilogueDefaultEEEEEvvEEEEvNT_6ParamsE)
        /*0008*/ 	.word	0x000000a8


	//----- nvinfo : EIATTR_FRAME_SIZE
	.align		4
.L_15:
        /*000c*/ 	.byte	0x04, 0x11
        /*000e*/ 	.short	(.L_17 - .L_16)
	.align		4
.L_16:
        /*0010*/ 	.word	index@(_ZN7cutlass13device_kernelINS_4gemm6kernel13GemmUniversalIN4cute5tupleIJiiiiEEENS1_10collective13CollectiveMmaINS1_34MainloopSm90TmaGmmaWarpSpecializedILi14ENS5_IJNS4_1CILi1EEENSA_ILi4EEESB_EEENS1_32KernelTmaWarpSpecializedPingpongEEENS5_IJNSA_ILi64EEESG_NSA_ILi32EEEEEENS_10tfloat32_tENS5_IJlSB_lEEESJ_SK_NS4_8TiledMMAINS4_8MMA_AtomIJNS4_4SM904GMMA29MMA_64x64x8_F32TF32TF32_SS_TNILNSO_7ScaleInE1ELSQ_1EEEEEENS4_6LayoutINS5_IJSB_SB_SB_EEENS5_IJNSA_ILi0EEESV_SV_EEEEENS5_IJNS4_10UnderscoreESY_SY_EEEEENS4_23SM90_TMA_LOAD_MULTICASTENS4_14ComposedLayoutINS4_7SwizzleILi3ELi4ELi3EEENS4_18smem_ptr_flag_bitsILi32EEENST_INS5_IJNSA_ILi8EEESH_EEENS5_IJSH_SB_EEEEEEEvNS4_8identityENS4_13SM90_TMA_LOADES1B_vS1C_EENS_8epilogue10collective6detail29Sm90TmaWarpSpecializedAdapterINS1G_15DefaultEpilogueISJ_SK_SK_NS1F_6thread17LinearCombinationISJ_Li1EffLNS1K_9ScaleType4KindE0ELNS_15FloatRoundStyleE2ESJ_EENS1_15EpilogueDefaultEEEEEvvEEEEvNT_6ParamsE)
        /*0014*/ 	.word	0x00000008


	//----- nvinfo : EIATTR_MIN_STACK_SIZE
	.align		4
.L_17:
        /*0018*/ 	.byte	0x04, 0x12
        /*001a*/ 	.short	(.L_19 - .L_18)
	.align		4
.L_18:
        /*001c*/ 	.word	index@(_ZN7cutlass13device_kernelINS_4gemm6kernel13GemmUniversalIN4cute5tupleIJiiiiEEENS1_10collective13CollectiveMmaINS1_34MainloopSm90TmaGmmaWarpSpecializedILi14ENS5_IJNS4_1CILi1EEENSA_ILi4EEESB_EEENS1_32KernelTmaWarpSpecializedPingpongEEENS5_IJNSA_ILi64EEESG_NSA_ILi32EEEEEENS_10tfloat32_tENS5_IJlSB_lEEESJ_SK_NS4_8TiledMMAINS4_8MMA_AtomIJNS4_4SM904GMMA29MMA_64x64x8_F32TF32TF32_SS_TNILNSO_7ScaleInE1ELSQ_1EEEEEENS4_6LayoutINS5_IJSB_SB_SB_EEENS5_IJNSA_ILi0EEESV_SV_EEEEENS5_IJNS4_10UnderscoreESY_SY_EEEEENS4_23SM90_TMA_LOAD_MULTICASTENS4_14ComposedLayoutINS4_7SwizzleILi3ELi4ELi3EEENS4_18smem_ptr_flag_bitsILi32EEENST_INS5_IJNSA_ILi8EEESH_EEENS5_IJSH_SB_EEEEEEEvNS4_8identityENS4_13SM90_TMA_LOADES1B_vS1C_EENS_8epilogue10collective6detail29Sm90TmaWarpSpecializedAdapterINS1G_15DefaultEpilogueISJ_SK_SK_NS1F_6thread17LinearCombinationISJ_Li1EffLNS1K_9ScaleType4KindE0ELNS_15FloatRoundStyleE2ESJ_EENS1_15EpilogueDefaultEEEEEvvEEEEvNT_6ParamsE)
        /*0020*/ 	.word	0x00000008
.L_19:


//--------------------- .nv.compat                --------------------------
	.section	.nv.compat,"",@"SHT_CUDA_COMPAT_INFO"
	.align	4
        /*0000*/ 	.byte	0x02, 0x09, 0x01, 0x00, 0x02, 0x02, 0x04, 0x00, 0x02, 0x05, 0x05, 0x00, 0x03, 0x07, 0x01, 0x01
        /*0010*/ 	.byte	0x02, 0x03, 0x01, 0x00, 0x02, 0x06, 0x01, 0x00, 0x04, 0x0b, 0x08, 0x00, 0x00, 0x00, 0x00, 0x00
        /*0020*/ 	.byte	0x00, 0x00, 0x00, 0x00


//--------------------- .nv.info._ZN7cutlass13device_kernelINS_4gemm6kernel13GemmUniversalIN4cute5tupleIJiiiiEEENS1_10collective13CollectiveMmaINS1_34MainloopSm90TmaGmmaWarpSpecializedILi14ENS5_IJNS4_1CILi1EEENSA_ILi4EEESB_EEENS1_32KernelTmaWarpSpecializedPingpongEEENS5_IJNSA_ILi64EEESG_NSA_ILi32EEEEEENS_10tfloat32_tENS5_IJlSB_lEEESJ_SK_NS4_8TiledMMAINS4_8MMA_AtomIJNS4_4SM904GMMA29MMA_64x64x8_F32TF32TF32_SS_TNILNSO_7ScaleInE1ELSQ_1EEEEEENS4_6LayoutINS5_IJSB_SB_SB_EEENS5_IJNSA_ILi0EEESV_SV_EEEEENS5_IJNS4_10UnderscoreESY_SY_EEEEENS4_23SM90_TMA_LOAD_MULTICASTENS4_14ComposedLayoutINS4_7SwizzleILi3ELi4ELi3EEENS4_18smem_ptr_flag_bitsILi32EEENST_INS5_IJNSA_ILi8EEESH_EEENS5_IJSH_SB_EEEEEEEvNS4_8identityENS4_13SM90_TMA_LOADES1B_vS1C_EENS_8epilogue10collective6detail29Sm90TmaWarpSpecializedAdapterINS1G_15DefaultEpilogueISJ_SK_SK_NS1F_6thread17LinearCombinationISJ_Li1EffLNS1K_9ScaleType4KindE0ELNS_15FloatRoundStyleE2ESJ_EENS1_15EpilogueDefaultEEEEEvvEEEEvNT_6ParamsE --------------------------
	.section	.nv.info._ZN7cutlass13device_kernelINS_4gemm6kernel13GemmUniversalIN4cute5tupleIJiiiiEEENS1_10collective13CollectiveMmaINS1_34MainloopSm90TmaGmmaWarpSpecializedILi14ENS5_IJNS4_1CILi1EEENSA_ILi4EEESB_EEENS1_32KernelTmaWarpSpecializedPingpongEEENS5_IJNSA_ILi64EEESG_NSA_ILi32EEEEEENS_10tfloat32_tENS5_IJlSB_lEEESJ_SK_NS4_8TiledMMAINS4_8MMA_AtomIJNS4_4SM904GMMA29MMA_64x64x8_F32TF32TF32_SS_TNILNSO_7ScaleInE1ELSQ_1EEEEEENS4_6LayoutINS5_IJSB_SB_SB_EEENS5_IJNSA_ILi0EEESV_SV_EEEEENS5_IJNS4_10UnderscoreESY_SY_EEEEENS4_23SM90_TMA_LOAD_MULTICASTENS4_14ComposedLayoutINS4_7SwizzleILi3ELi4ELi3EEENS4_18smem_ptr_flag_bitsILi32EEENST_INS5_IJNSA_ILi8EEESH_EEENS5_IJSH_SB_EEEEEEEvNS4_8identityENS4_13SM90_TMA_LOADES1B_vS1C_EENS_8epilogue10collective6detail29Sm90TmaWarpSpecializedAdapterINS1G_15DefaultEpilogueISJ_SK_SK_NS1F_6thread17LinearCombinationISJ_Li1EffLNS1K_9ScaleType4KindE0ELNS_15FloatRoundStyleE2ESJ_EENS1_15EpilogueDefaultEEEEEvvEEEEvNT_6ParamsE,"",@"SHT_CUDA_INFO"
	.sectionflags	@""
	.align	4


	//----- nvinfo : EIATTR_CUDA_API_VERSION
	.align		4
        /*0000*/ 	.byte	0x04, 0x37
        /*0002*/ 	.short	(.L_21 - .L_20)
.L_20:
        /*0004*/ 	.word	0x00000082


	//----- nvinfo : EIATTR_KPARAM_INFO
	.align		4
.L_21:
        /*0008*/ 	.byte	0x04, 0x17
        /*000a*/ 	.short	(.L_23 - .L_22)
.L_22:
        /*000c*/ 	.word	0x00000000
        /*0010*/ 	.short	0x0000
        /*0012*/ 	.short	0x0070
        /*0014*/ 	.byte	0x00, 0xf0, 0x01, 0x10


	//----- nvinfo : EIATTR_SPARSE_MMA_MASK
	.align		4
.L_23:
        /*0018*/ 	.byte	0x03, 0x50
        /*001a*/ 	.short	0x0000


	//----- nvinfo : EIATTR_MAXREG_COUNT
	.align		4
        /*001c*/ 	.byte	0x03, 0x1b
        /*001e*/ 	.short	0x00a8


	//----- nvinfo : EIATTR_NUM_BARRIERS
	.align		4
        /*0020*/ 	.byte	0x02, 0x4c
        /*0022*/ 	.byte	0x01
	.zero		1


	//----- nvinfo : EIATTR_EXTERNS
	.align		4
        /*0024*/ 	.byte	0x04, 0x0f
        /*0026*/ 	.short	(.L_25 - .L_24)


	//   ....[0]....
	.align		4
.L_24:
        /*0028*/ 	.word	index@(__assertfail)


	//----- nvinfo : EIATTR_ANNOTATIONS
	.align		4
.L_25:
        /*002c*/ 	.byte	0x04, 0x55
        /*002e*/ 	.short	(.L_27 - .L_26)


	//   ....[0]....
.L_26:
        /*0030*/ 	.word	0x00000001
        /*0034*/ 	.byte	0xb0, 0x0e, 0x00, 0x00, 0x01, 0x00, 0x00, 0x00, 0x60, 0x46, 0x00, 0x00, 0x01, 0x00, 0x00, 0x00
        /*0044*/ 	.byte	0xe0, 0x52, 0x00, 0x00


	//----- nvinfo : EIATTR_MERCURY_ISA_VERSION
	.align		4
.L_27:
        /*0048*/ 	.byte	0x03, 0x5f
        /*004a*/ 	.short	0x0101


	//----- nvinfo : EIATTR_INT_WARP_WIDE_INSTR_OFFSETS
	.align		4
        /*004c*/ 	.byte	0x04, 0x31
        /*004e*/ 	.short	(.L_29 - .L_28)


	//   ....[0]....
.L_28:
        /*0050*/ 	.word	0x00000600


	//   ....[1]....
        /*0054*/ 	.word	0x00000640


	//   ....[2]....
        /*0058*/ 	.word	0x00000780


	//   ....[3]....
        /*005c*/ 	.word	0x00000790


	//   ....[4]....
        /*0060*/ 	.word	0x000007b0


	//   ....[5]....
        /*0064*/ 	.word	0x000007d0


	//   ....[6]....
        /*0068*/ 	.word	0x00000880


	//   ....[7]....
        /*006c*/ 	.word	0x000008d0


	//----- nvinfo : EIATTR_COOP_GROUP_MASK_REGIDS
	.align		4
.L_29:
        /*0070*/ 	.byte	0x04, 0x29
        /*0072*/ 	.short	(.L_31 - .L_30)


	//   ....[0]....
.L_30:
        /*0074*/ 	.word	0xffffffff


	//   ....[1]....
        /*0078*/ 	.word	0xffffffff


	//   ....[2]....
        /*007c*/ 	.word	0xffffffff


	//   ....[3]....
        /*0080*/ 	.word	0xffffffff


	//   ....[4]....
        /*0084*/ 	.word	0xffffffff


	//   ....[5]....
        /*0088*/ 	.word	0xffffffff


	//   ....[6]....
        /*008c*/ 	.word	0xffffffff


	//----- nvinfo : EIATTR_COOP_GROUP_INSTR_OFFSETS
	.align		4
.L_31:
        /*0090*/ 	.byte	0x04, 0x28
        /*0092*/ 	.short	(.L_33 - .L_32)


	//   ....[0]....
.L_32:
        /*0094*/ 	.word	0x00000070


	//   ....[1]....
        /*0098*/ 	.word	0x00000080


	//   ....[2]....
        /*009c*/ 	.word	0x00000140


	//   ....[3]....
        /*00a0*/ 	.word	0x00000440


	//   ....[4]....
        /*00a4*/ 	.word	0x00000480


	//   ....[5]....
        /*00a8*/ 	.word	0x00000920


	//   ....[6]....
        /*00ac*/ 	.word	0x00000a50


	//----- nvinfo : EIATTR_REG_RECONFIG
	.align		4
.L_33:
        /*00b0*/ 	.byte	0x01, 0x54
	.zero		2


	//----- nvinfo : EIATTR_SYSCALL_OFFSETS
	.align		4
        /*00b4*/ 	.byte	0x04, 0x46
        /*00b6*/ 	.short	(.L_35 - .L_34)


	//   ....[0]....
.L_34:
        /*00b8*/ 	.word	0x00001970


	//----- nvinfo : EIATTR_MBARRIER_INSTR_OFFSETS
	.align		4
.L_35:
        /*00bc*/ 	.byte	0x04, 0x39
        /*00be*/ 	.short	(.L_37 - .L_36)


	//   ....[0]....
.L_36:
        /*00c0*/ 	.word	0x00000260
        /*00c4*/ 	.word	0x000000ff
        /*00c8*/ 	.word	0x00000000
        /*00cc*/ 	.short	0x0100
        /*00ce*/ 	.byte	0x08
	.zero		1


	//   ....[1]....
        /*00d0*/ 	.word	0x00000270
        /*00d4*/ 	.word	0x000000ff
        /*00d8*/ 	.word	0x00000070
        /*00dc*/ 	.short	0x0100
        /*00de*/ 	.byte	0x08
	.zero		1


	//   ....[2]....
        /*00e0*/ 	.word	0x00000280
        /*00e4*/ 	.word	0x000000ff
        /*00e8*/ 	.word	0x00000008
        /*00ec*/ 	.short	0x0100
        /*00ee*/ 	.byte	0x08
	.zero		1


	//   ....[3]....
        /*00f0*/ 	.word	0x00000290
        /*00f4*/ 	.word	0x000000ff
        /*00f8*/ 	.word	0x00000078
        /*00fc*/ 	.short	0x0100
        /*00fe*/ 	.byte	0x08
	.zero		1


	//   ....[4]....
        /*0100*/ 	.word	0x000002a0
        /*0104*/ 	.word	0x000000ff
        /*0108*/ 	.word	0x00000010
        /*010c*/ 	.short	0x0100
        /*010e*/ 	.byte	0x08
	.zero		1


	//   ....[5]....
        /*0110*/ 	.word	0x000002b0
        /*0114*/ 	.word	0x000000ff
        /*0118*/ 	.word	0x00000080
        /*011c*/ 	.short	0x0100
        /*011e*/ 	.byte	0x08
	.zero		1


	//   ....[6]....
        /*0120*/ 	.word	0x000002c0
        /*0124*/ 	.word	0x000000ff
        /*0128*/ 	.word	0x00000018
        /*012c*/ 	.short	0x0100
        /*012e*/ 	.byte	0x08
	.zero		1


	//   ....[7]....
        /*0130*/ 	.word	0x000002d0
        /*0134*/ 	.word	0x000000ff
        /*0138*/ 	.word	0x00000088
        /*013c*/ 	.short	0x0100
        /*013e*/ 	.byte	0x08
	.zero		1


	//   ....[8]....
        /*0140*/ 	.word	0x000002e0
        /*0144*/ 	.word	0x000000ff
        /*0148*/ 	.word	0x00000020
        /*014c*/ 	.short	0x0100
        /*014e*/ 	.byte	0x08
	.zero		1


	//   ....[9]....
        /*0150*/ 	.word	0x000002f0
        /*0154*/ 	.word	0x000000ff
        /*0158*/ 	.word	0x00000090
        /*015c*/ 	.short	0x0100
        /*015e*/ 	.byte	0x08
	.zero		1


	//   ....[10]....
        /*0160*/ 	.word	0x00000300
        /*0164*/ 	.word	0x000000ff
        /*0168*/ 	.word	0x00000028
        /*016c*/ 	.short	0x0100
        /*016e*/ 	.byte	0x08
	.zero		1


	//   ....[11]....
        /*0170*/ 	.word	0x00000310
        /*0174*/ 	.word	0x000000ff
        /*0178*/ 	.word	0x00000098
        /*017c*/ 	.short	0x0100
        /*017e*/ 	.byte	0x08
	.zero		1


	//   ....[12]....
        /*0180*/ 	.word	0x00000320
        /*0184*/ 	.word	0x000000ff
        /*0188*/ 	.word	0x00000030
        /*018c*/ 	.short	0x0100
        /*018e*/ 	.byte	0x08
	.zero		1


	//   ....[13]....
        /*0190*/ 	.word	0x00000330
        /*0194*/ 	.word	0x000000ff
        /*0198*/ 	.word	0x000000a0
        /*019c*/ 	.short	0x0100
        /*019e*/ 	.byte	0x08
	.zero		1


	//   ....[14]....
        /*01a0*/ 	.word	0x00000340
        /*01a4*/ 	.word	0x000000ff
        /*01a8*/ 	.word	0x00000038
        /*01ac*/ 	.short	0x0100
        /*01ae*/ 	.byte	0x08
	.zero		1


	//   ....[15]....
        /*01b0*/ 	.word	0x00000350
        /*01b4*/ 	.word	0x000000ff
        /*01b8*/ 	.word	0x000000a8
        /*01bc*/ 	.short	0x0100
        /*01be*/ 	.byte	0x08
	.zero		1


	//   ....[16]....
        /*01c0*/ 	.word	0x00000360
        /*01c4*/ 	.word	0x000000ff
        /*01c8*/ 	.word	0x00000040
        /*01cc*/ 	.short	0x0100
        /*01ce*/ 	.byte	0x08
	.zero		1


	//   ....[17]....
        /*01d0*/ 	.word	0x00000370
        /*01d4*/ 	.word	0x000000ff
        /*01d8*/ 	.word	0x000000b0
        /*01dc*/ 	.short	0x0100
        /*01de*/ 	.byte	0x08
	.zero		1


	//   ....[18]....
        /*01e0*/ 	.word	0x00000380
        /*01e4*/ 	.word	0x000000ff
        /*01e8*/ 	.word	0x00000048
        /*01ec*/ 	.short	0x0100
        /*01ee*/ 	.byte	0x08
	.zero		1


	//   ....[19]....
        /*01f0*/ 	.word	0x00000390
        /*01f4*/ 	.word	0x000000ff
        /*01f8*/ 	.word	0x000000b8
        /*01fc*/ 	.short	0x0100
        /*01fe*/ 	.byte	0x08
	.zero		1


	//   ....[20]....
        /*0200*/ 	.word	0x000003a0
        /*0204*/ 	.word	0x000000ff
        /*0208*/ 	.word	0x00000050
        /*020c*/ 	.short	0x0100
        /*020e*/ 	.byte	0x08
	.zero		1


	//   ....[21]....
        /*0210*/ 	.word	0x000003b0
        /*0214*/ 	.word	0x000000ff
        /*0218*/ 	.word	0x000000c0
        /*021c*/ 	.short	0x0100
        /*021e*/ 	.byte	0x08
	.zero		1


	//   ....[22]....
        /*0220*/ 	.word	0x000003c0
        /*0224*/ 	.word	0x000000ff
        /*0228*/ 	.word	0x00000058
        /*022c*/ 	.short	0x0100
        /*022e*/ 	.byte	0x08
	.zero		1


	//   ....[23]....
        /*0230*/ 	.word	0x000003d0
        /*0234*/ 	.word	0x000000ff
        /*0238*/ 	.word	0x000000c8
        /*023c*/ 	.short	0x0100
        /*023e*/ 	.byte	0x08
	.zero		1


	//   ....[24]....
        /*0240*/ 	.word	0x000003e0
        /*0244*/ 	.word	0x000000ff
        /*0248*/ 	.word	0x00000060
        /*024c*/ 	.short	0x0100
        /*024e*/ 	.byte	0x08
	.zero		1


	//   ....[25]....
        /*0250*/ 	.word	0x000003f0
        /*0254*/ 	.word	0x000000ff
        /*0258*/ 	.word	0x000000d0
        /*025c*/ 	.short	0x0100
        /*025e*/ 	.byte	0x08
	.zero		1


	//   ....[26]....
        /*0260*/ 	.word	0x00000400
        /*0264*/ 	.word	0x000000ff
        /*0268*/ 	.word	0x00000068
        /*026c*/ 	.short	0x0100
        /*026e*/ 	.byte	0x08
	.zero		1


	//   ....[27]....
        /*0270*/ 	.word	0x00000410
        /*0274*/ 	.word	0x000000ff
        /*0278*/ 	.word	0x000000d8
        /*027c*/ 	.short	0x0100
        /*027e*/ 	.byte	0x08
	.zero		1


	//   ....[28]....
        /*0280*/ 	.word	0x00000900
        /*0284*/ 	.word	0x000000ff
        /*0288*/ 	.word	0x00000110
        /*028c*/ 	.short	0x0100
        /*028e*/ 	.byte	0x08
	.zero		1


	//   ....[29]....
        /*0290*/ 	.word	0x000009a0
        /*0294*/ 	.word	0x000000ff
        /*0298*/ 	.word	0x00000118
        /*029c*/ 	.short	0x0100
        /*029e*/ 	.byte	0x08
	.zero		1


	//   ....[30]....
        /*02a0*/ 	.word	0x000009d0
        /*02a4*/ 	.word	0x000000ff
        /*02a8*/ 	.word	0x000000f0
        /*02ac*/ 	.short	0x0100
        /*02ae*/ 	.byte	0x09
	.zero		1


	//   ....[31]....
        /*02b0*/ 	.word	0x000009e0
        /*02b4*/ 	.word	0x000000ff
        /*02b8*/ 	.word	0x000000f8
        /*02bc*/ 	.short	0x0100
        /*02be*/ 	.byte	0x09
	.zero		1


	//   ....[32]....
        /*02c0*/ 	.word	0x000009f0
        /*02c4*/ 	.word	0x000000ff
        /*02c8*/ 	.word	0x00000100
        /*02cc*/ 	.short	0x0100
        /*02ce*/ 	.byte	0x09
	.zero		1


	//   ....[33]....
        /*02d0*/ 	.word	0x00000a00
        /*02d4*/ 	.word	0x000000ff
        /*02d8*/ 	.word	0x00000108
        /*02dc*/ 	.short	0x0100
        /*02de*/ 	.byte	0x09
	.zero		1


	//   ....[34]....
        /*02e0*/ 	.word	0x00001850
        /*02e4*/ 	.word	0x0000003e
        /*02e8*/ 	.word	0x00000000
        /*02ec*/ 	.short	0x010a
        /*02ee*/ 	.byte	0x2a
	.zero		1


	//   ....[35]....
        /*02f0*/ 	.word	0x000019f0
        /*02f4*/ 	.word	0x00000003
        /*02f8*/ 	.word	0x00000000
        /*02fc*/ 	.short	0x010a
        /*02fe*/ 	.byte	0x3f
	.zero		1


	//   ....[36]....
        /*0300*/ 	.word	0x00001a30
        /*0304*/ 	.word	0x00000003
        /*0308*/ 	.word	0x00000000
        /*030c*/ 	.short	0x010a
        /*030e*/ 	.byte	0x3f
	.zero		1


	//   ....[37]....
        /*0310*/ 	.word	0x00001d30
        /*0314*/ 	.word	0x000000ff
        /*0318*/ 	.word	0x00000000
        /*031c*/ 	.short	0x010a
        /*031e*/ 	.byte	0x04
	.zero		1


	//   ....[38]....
        /*0320*/ 	.word	0x00001d70
        /*0324*/ 	.word	0x000000ff
        /*0328*/ 	.word	0x00000000
        /*032c*/ 	.short	0x010a
        /*032e*/ 	.byte	0x04
	.zero		1


	//   ....[39]....
        /*0330*/ 	.word	0x00001fd0
        /*0334*/ 	.word	0x00000005
        /*0338*/ 	.word	0x00000000
        /*033c*/ 	.short	0x0101
        /*033e*/ 	.byte	0x3f
	.zero		1


	//   ....[40]....
        /*0340*/ 	.word	0x000020d0
        /*0344*/ 	.word	0x0000003f
        /*0348*/ 	.word	0x00000000
        /*034c*/ 	.short	0x0101
        /*034e*/ 	.byte	0x2f
	.zero		1


	//   ....[41]....
        /*0350*/ 	.word	0x000021f0
        /*0354*/ 	.word	0x00000000
        /*0358*/ 	.word	0x00000000
        /*035c*/ 	.short	0x0101
        /*035e*/ 	.byte	0x3f
	.zero		1


	//   ....[42]....
        /*0360*/ 	.word	0x000022b0
        /*0364*/ 	.word	0x0000003e
        /*0368*/ 	.word	0x00000010
        /*036c*/ 	.short	0x010a
        /*036e*/ 	.byte	0x2a
	.zero		1


	//   ....[43]....
        /*0370*/ 	.word	0x00004680
        /*0374*/ 	.word	0x00000041
        /*0378*/ 	.word	0x00000000
        /*037c*/ 	.short	0x0101
        /*037e*/ 	.byte	0x2f
	.zero		1


	//   ....[44]....
        /*0380*/ 	.word	0x00005020
        /*0384*/ 	.word	0x0000000c
        /*0388*/ 	.word	0x00000070
        /*038c*/ 	.short	0x010a
        /*038e*/ 	.byte	0x3f
	.zero		1


	//   ....[45]....
        /*0390*/ 	.word	0x00005470
        /*0394*/ 	.word	0x00000004
        /*0398*/ 	.word	0x00000118
        /*039c*/ 	.short	0x0101
        /*039e*/ 	.byte	0x3f
	.zero		1


	//   ....[46]....
        /*03a0*/ 	.word	0x00005b80
        /*03a4*/ 	.word	0x00000007
        /*03a8*/ 	.word	0x00000000
        /*03ac*/ 	.short	0x010a
        /*03ae*/ 	.byte	0x3f
	.zero		1


	//   ....[47]....
        /*03b0*/ 	.word	0x00005c00
        /*03b4*/ 	.word	0x00000009
        /*03b8*/ 	.word	0x00000000
        /*03bc*/ 	.short	0x010a
        /*03be*/ 	.byte	0x3f
	.zero		1


	//   ....[48]....
        /*03c0*/ 	.word	0x00005c90
        /*03c4*/ 	.word	0x00000006
        /*03c8*/ 	.word	0x00000000
        /*03cc*/ 	.short	0x010a
        /*03ce*/ 	.byte	0x3f
	.zero		1


	//   ....[49]....
        /*03d0*/ 	.word	0x00005d20
        /*03d4*/ 	.word	0x00000009
        /*03d8*/ 	.word	0x00000000
        /*03dc*/ 	.short	0x010a
        /*03de*/ 	.byte	0x3f
	.zero		1


	//   ....[50]....
        /*03e0*/ 	.word	0x00005db0
        /*03e4*/ 	.word	0x00000006
        /*03e8*/ 	.word	0x00000000
        /*03ec*/ 	.short	0x010a
        /*03ee*/ 	.byte	0x3f
	.zero		1


	//   ....[51]....
        /*03f0*/ 	.word	0x00005e40
        /*03f4*/ 	.word	0x00000009
        /*03f8*/ 	.word	0x00000000
        /*03fc*/ 	.short	0x010a
        /*03fe*/ 	.byte	0x3f
	.zero		1


	//   ....[52]....
        /*0400*/ 	.word	0x00005ed0
        /*0404*/ 	.word	0x00000006
        /*0408*/ 	.word	0x00000000
        /*040c*/ 	.short	0x010a
        /*040e*/ 	.byte	0x3f
	.zero		1


	//   ....[53]....
        /*0410*/ 	.word	0x00005f60
        /*0414*/ 	.word	0x00000009
        /*0418*/ 	.word	0x00000000
        /*041c*/ 	.short	0x010a
        /*041e*/ 	.byte	0x3f
	.zero		1


	//   ....[54]....
        /*0420*/ 	.word	0x00005ff0
        /*0424*/ 	.word	0x00000006
        /*0428*/ 	.word	0x00000000
        /*042c*/ 	.short	0x010a
        /*042e*/ 	.byte	0x3f
	.zero		1


	//   ....[55]....
        /*0430*/ 	.word	0x00006080
        /*0434*/ 	.word	0x00000009
        /*0438*/ 	.word	0x00000000
        /*043c*/ 	.short	0x010a
        /*043e*/ 	.byte	0x3f
	.zero		1


	//   ....[56]....
        /*0440*/ 	.word	0x00006110
        /*0444*/ 	.word	0x00000006
        /*0448*/ 	.word	0x00000000
        /*044c*/ 	.short	0x010a
        /*044e*/ 	.byte	0x3f
	.zero		1


	//   ....[57]....
        /*0450*/ 	.word	0x000061a0
        /*0454*/ 	.word	0x00000009
        /*0458*/ 	.word	0x00000000
        /*045c*/ 	.short	0x010a
        /*045e*/ 	.byte	0x3f
	.zero		1


	//   ....[58]....
        /*0460*/ 	.word	0x00006230
        /*0464*/ 	.word	0x00000006
        /*0468*/ 	.word	0x00000000
        /*046c*/ 	.short	0x010a
        /*046e*/ 	.byte	0x3f
	.zero		1


	//   ....[59]....
        /*0470*/ 	.word	0x000062c0
        /*0474*/ 	.word	0x00000003
        /*0478*/ 	.word	0x00000000
        /*047c*/ 	.short	0x010a
        /*047e*/ 	.byte	0x3f
	.zero		1


	//   ....[60]....
        /*0480*/ 	.word	0x00006320
        /*0484*/ 	.word	0x00000040
        /*0488*/ 	.word	0x00000000
        /*048c*/ 	.short	0x010a
        /*048e*/ 	.byte	0x3f
	.zero		1


	//   ....[61]....
        /*0490*/ 	.word	0x00006370
        /*0494*/ 	.word	0x00000003
        /*0498*/ 	.word	0x00000000
        /*049c*/ 	.short	0x010a
        /*049e*/ 	.byte	0x3f
	.zero		1


	//   ....[62]....
        /*04a0*/ 	.word	0x000063d0
        /*04a4*/ 	.word	0x00000005
        /*04a8*/ 	.word	0x00000000
        /*04ac*/ 	.short	0x010a
        /*04ae*/ 	.byte	0x3f
	.zero		1


	//   ....[63]....
        /*04b0*/ 	.word	0x00006420
        /*04b4*/ 	.word	0x00000040
        /*04b8*/ 	.word	0x00000010
        /*04bc*/ 	.short	0x010a
        /*04be*/ 	.byte	0x3f
	.zero		1


	//   ....[64]....
        /*04c0*/ 	.word	0x000064f0
        /*04c4*/ 	.word	0x0000000c
        /*04c8*/ 	.word	0x00000070
        /*04cc*/ 	.short	0x010a
        /*04ce*/ 	.byte	0x3f
	.zero		1


	//   ....[65]....
        /*04d0*/ 	.word	0x000065c0
        /*04d4*/ 	.word	0x00000007
        /*04d8*/ 	.word	0x00000000
        /*04dc*/ 	.short	0x010a
        /*04de*/ 	.byte	0x3f
	.zero		1


	//   ....[66]....
        /*04e0*/ 	.word	0x00006610
        /*04e4*/ 	.word	0x00000009
        /*04e8*/ 	.word	0x00000000
        /*04ec*/ 	.short	0x010a
        /*04ee*/ 	.byte	0x3f
	.zero		1


	//   ....[67]....
        /*04f0*/ 	.word	0x00006660
        /*04f4*/ 	.word	0x00000006
        /*04f8*/ 	.word	0x00000000
        /*04fc*/ 	.short	0x010a
        /*04fe*/ 	.byte	0x3f
	.zero		1


	//   ....[68]....
        /*0500*/ 	.word	0x000066b0
        /*0504*/ 	.word	0x00000009
        /*0508*/ 	.word	0x00000000
        /*050c*/ 	.short	0x010a
        /*050e*/ 	.byte	0x3f
	.zero		1


	//   ....[69]....
        /*0510*/ 	.word	0x00006700
        /*0514*/ 	.word	0x00000006
        /*0518*/ 	.word	0x00000000
        /*051c*/ 	.short	0x010a
        /*051e*/ 	.byte	0x3f
	.zero		1


	//   ....[70]....
        /*0520*/ 	.word	0x00006750
        /*0524*/ 	.word	0x00000009
        /*0528*/ 	.word	0x00000000
        /*052c*/ 	.short	0x010a
        /*052e*/ 	.byte	0x3f
	.zero		1


	//   ....[71]....
        /*0530*/ 	.word	0x000067a0
        /*0534*/ 	.word	0x00000006
        /*0538*/ 	.word	0x00000000
        /*053c*/ 	.short	0x010a
        /*053e*/ 	.byte	0x3f
	.zero		1


	//   ....[72]....
        /*0540*/ 	.word	0x000067f0
        /*0544*/ 	.word	0x00000009
        /*0548*/ 	.word	0x00000000
        /*054c*/ 	.short	0x010a
        /*054e*/ 	.byte	0x3f
	.zero		1


	//   ....[73]....
        /*0550*/ 	.word	0x00006840
        /*0554*/ 	.word	0x00000006
        /*0558*/ 	.word	0x00000000
        /*055c*/ 	.short	0x010a
        /*055e*/ 	.byte	0x3f
	.zero		1


	//   ....[74]....
        /*0560*/ 	.word	0x00006890
        /*0564*/ 	.word	0x00000009
        /*0568*/ 	.word	0x00000000
        /*056c*/ 	.short	0x010a
        /*056e*/ 	.byte	0x3f
	.zero		1


	//   ....[75]....
        /*0570*/ 	.word	0x000068e0
        /*0574*/ 	.word	0x00000006
        /*0578*/ 	.word	0x00000000
        /*057c*/ 	.short	0x010a
        /*057e*/ 	.byte	0x3f
	.zero		1


	//   ....[76]....
        /*0580*/ 	.word	0x00006930
        /*0584*/ 	.word	0x00000009
        /*0588*/ 	.word	0x00000000
        /*058c*/ 	.short	0x010a
        /*058e*/ 	.byte	0x3f
	.zero		1


	//   ....[77]....
        /*0590*/ 	.word	0x00006980
        /*0594*/ 	.word	0x00000006
        /*0598*/ 	.word	0x00000000
        /*059c*/ 	.short	0x010a
        /*059e*/ 	.byte	0x3f
	.zero		1


	//----- nvinfo : EIATTR_NUM_MBARRIERS
	.align		4
.L_37:
        /*05a0*/ 	.byte	0x03, 0x38
        /*05a2*/ 	.short	0x0022


	//----- nvinfo : EIATTR_EXIT_INSTR_OFFSETS
	.align		4
        /*05a4*/ 	.byte	0x04, 0x1c
        /*05a6*/ 	.short	(.L_39 - .L_38)


	//   ....[0]....
.L_38:
        /*05a8*/ 	.word	0x00001500


	//   ....[1]....
        /*05ac*/ 	.word	0x00001560


	//   ....[2]....
        /*05b0*/ 	.word	0x00004d10


	//   ....[3]....
        /*05b4*/ 	.word	0x00004d40


	//   ....[4]....
        /*05b8*/ 	.word	0x00006310


	//----- nvinfo : EIATTR_MAX_THREADS
	.align		4
.L_39:
        /*05bc*/ 	.byte	0x04, 0x05
        /*05be*/ 	.short	(.L_41 - .L_40)
.L_40:
        /*05c0*/ 	.word	0x00000180
        /*05c4*/ 	.word	0x00000001
        /*05c8*/ 	.word	0x00000001


	//----- nvinfo : EIATTR_CRS_STACK_SIZE
	.align		4
.L_41:
        /*05cc*/ 	.byte	0x04, 0x1e
        /*05ce*/ 	.short	(.L_43 - .L_42)
.L_42:
        /*05d0*/ 	.word	0x00000000


	//----- nvinfo : EIATTR_CBANK_PARAM_SIZE
	.align		4
.L_43:
        /*05d4*/ 	.byte	0x03, 0x19
        /*05d6*/ 	.short	0x0470


	//----- nvinfo : EIATTR_PARAM_CBANK
	.align		4
        /*05d8*/ 	.byte	0x04, 0x0a
        /*05da*/ 	.short	(.L_45 - .L_44)
	.align		4
.L_44:
        /*05dc*/ 	.word	index@(.nv.constant0._ZN7cutlass13device_kernelINS_4gemm6kernel13GemmUniversalIN4cute5tupleIJiiiiEEENS1_10collective13CollectiveMmaINS1_34MainloopSm90TmaGmmaWarpSpecializedILi14ENS5_IJNS4_1CILi1EEENSA_ILi4EEESB_EEENS1_32KernelTmaWarpSpecializedPingpongEEENS5_IJNSA_ILi64EEESG_NSA_ILi32EEEEEENS_10tfloat32_tENS5_IJlSB_lEEESJ_SK_NS4_8TiledMMAINS4_8MMA_AtomIJNS4_4SM904GMMA29MMA_64x64x8_F32TF32TF32_SS_TNILNSO_7ScaleInE1ELSQ_1EEEEEENS4_6LayoutINS5_IJSB_SB_SB_EEENS5_IJNSA_ILi0EEESV_SV_EEEEENS5_IJNS4_10UnderscoreESY_SY_EEEEENS4_23SM90_TMA_LOAD_MULTICASTENS4_14ComposedLayoutINS4_7SwizzleILi3ELi4ELi3EEENS4_18smem_ptr_flag_bitsILi32EEENST_INS5_IJNSA_ILi8EEESH_EEENS5_IJSH_SB_EEEEEEEvNS4_8identityENS4_13SM90_TMA_LOADES1B_vS1C_EENS_8epilogue10collective6detail29Sm90TmaWarpSpecializedAdapterINS1G_15DefaultEpilogueISJ_SK_SK_NS1F_6thread17LinearCombinationISJ_Li1EffLNS1K_9ScaleType4KindE0ELNS_15FloatRoundStyleE2ESJ_EENS1_15EpilogueDefaultEEEEEvvEEEEvNT_6ParamsE)
        /*05e0*/ 	.short	0x0210
        /*05e2*/ 	.short	0x0470


	//----- nvinfo : EIATTR_SW_WAR
	.align		4
.L_45:
        /*05e4*/ 	.byte	0x04, 0x36
        /*05e6*/ 	.short	(.L_47 - .L_46)
.L_46:
        /*05e8*/ 	.word	0x00000008
.L_47:


//--------------------- .nv.callgraph             --------------------------
	.section	.nv.callgraph,"",@"SHT_CUDA_CALLGRAPH"
	.align	4
	.sectionentsize	8
	.align		4
        /*0000*/ 	.word	0x00000000
	.align		4
        /*0004*/ 	.word	0xffffffff
	.align		4
        /*0008*/ 	.word	index@(_ZN7cutlass13device_kernelINS_4gemm6kernel13GemmUniversalIN4cute5tupleIJiiiiEEENS1_10collective13CollectiveMmaINS1_34MainloopSm90TmaGmmaWarpSpecializedILi14ENS5_IJNS4_1CILi1EEENSA_ILi4EEESB_EEENS1_32KernelTmaWarpSpecializedPingpongEEENS5_IJNSA_ILi64EEESG_NSA_ILi32EEEEEENS_10tfloat32_tENS5_IJlSB_lEEESJ_SK_NS4_8TiledMMAINS4_8MMA_AtomIJNS4_4SM904GMMA29MMA_64x64x8_F32TF32TF32_SS_TNILNSO_7ScaleInE1ELSQ_1EEEEEENS4_6LayoutINS5_IJSB_SB_SB_EEENS5_IJNSA_ILi0EEESV_SV_EEEEENS5_IJNS4_10UnderscoreESY_SY_EEEEENS4_23SM90_TMA_LOAD_MULTICASTENS4_14ComposedLayoutINS4_7SwizzleILi3ELi4ELi3EEENS4_18smem_ptr_flag_bitsILi32EEENST_INS5_IJNSA_ILi8EEESH_EEENS5_IJSH_SB_EEEEEEEvNS4_8identityENS4_13SM90_TMA_LOADES1B_vS1C_EENS_8epilogue10collective6detail29Sm90TmaWarpSpecializedAdapterINS1G_15DefaultEpilogueISJ_SK_SK_NS1F_6thread17LinearCombinationISJ_Li1EffLNS1K_9ScaleType4KindE0ELNS_15FloatRoundStyleE2ESJ_EENS1_15EpilogueDefaultEEEEEvvEEEEvNT_6ParamsE)
	.align		4
        /*000c*/ 	.word	index@(__assertfail)
	.align		4
        /*0010*/ 	.word	0x00000000
	.align		4
        /*0014*/ 	.word	0xfffffffe
	.align		4
        /*0018*/ 	.word	0x00000000
	.align		4
        /*001c*/ 	.word	0xfffffffd
	.align		4
        /*0020*/ 	.word	0x00000000
	.align		4
        /*0024*/ 	.word	0xfffffffc


//--------------------- .nv.constant4             --------------------------
	.section	.nv.constant4,"a",@progbits
	.align	8
	.align		8
.nv.constant4:
        /*0000*/ 	.dword	__assertfail
	.align		8
        /*0008*/ 	.dword	__unnamed_1
	.align		8
        /*0010*/ 	.dword	_ZN40_INTERNAL_45fae47f_4_k_cu_7e59cfbe_217274cuda3std3__45__cpo5beginE
	.align		8
        /*0018*/ 	.dword	_ZN40_INTERNAL_45fae47f_4_k_cu_7e59cfbe_217274cuda3std3__45__cpo3endE
	.align		8
        /*0020*/ 	.dword	_ZN40_INTERNAL_45fae47f_4_k_cu_7e59cfbe_217274cuda3std3__45__cpo6cbeginE
	.align		8
        /*0028*/ 	.dword	_ZN40_INTERNAL_45fae47f_4_k_cu_7e59cfbe_217274cuda3std3__45__cpo4cendE
	.align		8
        /*0030*/ 	.dword	_ZN40_INTERNAL_45fae47f_4_k_cu_7e59cfbe_217274cuda3std3__442_GLOBAL__N__45fae47f_4_k_cu_7e59cfbe_217276ignoreE
	.align		8
        /*0038*/ 	.dword	_ZN40_INTERNAL_45fae47f_4_k_cu_7e59cfbe_217274cuda3std3__419piecewise_constructE
	.align		8
        /*0040*/ 	.dword	_ZN40_INTERNAL_45fae47f_4_k_cu_7e59cfbe_217274cuda3std3__48in_placeE
	.align		8
        /*0048*/ 	.dword	_ZN40_INTERNAL_45fae47f_4_k_cu_7e59cfbe_217274cuda3std6ranges3__45__cpo4swapE
	.align		8
        /*0050*/ 	.dword	_ZN40_INTERNAL_45fae47f_4_k_cu_7e59cfbe_217274cuda3std6ranges3__45__cpo9iter_moveE
	.align		8
        /*0058*/ 	.dword	_ZN40_INTERNAL_45fae47f_4_k_cu_7e59cfbe_217274cute7productE
	.align		8
        /*0060*/ 	.dword	_ZN40_INTERNAL_45fae47f_4_k_cu_7e59cfbe_217274cute1_E
	.align		8
        /*0068*/ 	.dword	$str$22
	.align		8
        /*0070*/ 	.dword	$str$23


//--------------------- .text._ZN7cutlass13device_kernelINS_4gemm6kernel13GemmUniversalIN4cute5tupleIJiiiiEEENS1_10collective13CollectiveMmaINS1_34MainloopSm90TmaGmmaWarpSpecializedILi14ENS5_IJNS4_1CILi1EEENSA_ILi4EEESB_EEENS1_32KernelTmaWarpSpecializedPingpongEEENS5_IJNSA_ILi64EEESG_NSA_ILi32EEEEEENS_10tfloat32_tENS5_IJlSB_lEEESJ_SK_NS4_8TiledMMAINS4_8MMA_AtomIJNS4_4SM904GMMA29MMA_64x64x8_F32TF32TF32_SS_TNILNSO_7ScaleInE1ELSQ_1EEEEEENS4_6LayoutINS5_IJSB_SB_SB_EEENS5_IJNSA_ILi0EEESV_SV_EEEEENS5_IJNS4_10UnderscoreESY_SY_EEEEENS4_23SM90_TMA_LOAD_MULTICASTENS4_14ComposedLayoutINS4_7SwizzleILi3ELi4ELi3EEENS4_18smem_ptr_flag_bitsILi32EEENST_INS5_IJNSA_ILi8EEESH_EEENS5_IJSH_SB_EEEEEEEvNS4_8identityENS4_13SM90_TMA_LOADES1B_vS1C_EENS_8epilogue10collective6detail29Sm90TmaWarpSpecializedAdapterINS1G_15DefaultEpilogueISJ_SK_SK_NS1F_6thread17LinearCombinationISJ_Li1EffLNS1K_9ScaleType4KindE0ELNS_15FloatRoundStyleE2ESJ_EENS1_15EpilogueDefaultEEEEEvvEEEEvNT_6ParamsE --------------------------
	.section	.text._ZN7cutlass13device_kernelINS_4gemm6kernel13GemmUniversalIN4cute5tupleIJiiiiEEENS1_10collective13CollectiveMmaINS1_34MainloopSm90TmaGmmaWarpSpecializedILi14ENS5_IJNS4_1CILi1EEENSA_ILi4EEESB_EEENS1_32KernelTmaWarpSpecializedPingpongEEENS5_IJNSA_ILi64EEESG_NSA_ILi32EEEEEENS_10tfloat32_tENS5_IJlSB_lEEESJ_SK_NS4_8TiledMMAINS4_8MMA_AtomIJNS4_4SM904GMMA29MMA_64x64x8_F32TF32TF32_SS_TNILNSO_7ScaleInE1ELSQ_1EEEEEENS4_6LayoutINS5_IJSB_SB_SB_EEENS5_IJNSA_ILi0EEESV_SV_EEEEENS5_IJNS4_10UnderscoreESY_SY_EEEEENS4_23SM90_TMA_LOAD_MULTICASTENS4_14ComposedLayoutINS4_7SwizzleILi3ELi4ELi3EEENS4_18smem_ptr_flag_bitsILi32EEENST_INS5_IJNSA_ILi8EEESH_EEENS5_IJSH_SB_EEEEEEEvNS4_8identityENS4_13SM90_TMA_LOADES1B_vS1C_EENS_8epilogue10collective6detail29Sm90TmaWarpSpecializedAdapterINS1G_15DefaultEpilogueISJ_SK_SK_NS1F_6thread17LinearCombinationISJ_Li1EffLNS1K_9ScaleType4KindE0ELNS_15FloatRoundStyleE2ESJ_EENS1_15EpilogueDefaultEEEEEvvEEEEvNT_6ParamsE,"ax",@progbits
	.align	128
.text._ZN7cutlass13device_kernelINS_4gemm6kernel13GemmUniversalIN4cute5tupleIJiiiiEEENS1_10collective13CollectiveMmaINS1_34MainloopSm90TmaGmmaWarpSpecializedILi14ENS5_IJNS4_1CILi1EEENSA_ILi4EEESB_EEENS1_32KernelTmaWarpSpecializedPingpongEEENS5_IJNSA_ILi64EEESG_NSA_ILi32EEEEEENS_10tfloat32_tENS5_IJlSB_lEEESJ_SK_NS4_8TiledMMAINS4_8MMA_AtomIJNS4_4SM904GMMA29MMA_64x64x8_F32TF32TF32_SS_TNILNSO_7ScaleInE1ELSQ_1EEEEEENS4_6LayoutINS5_IJSB_SB_SB_EEENS5_IJNSA_ILi0EEESV_SV_EEEEENS5_IJNS4_10UnderscoreESY_SY_EEEEENS4_23SM90_TMA_LOAD_MULTICASTENS4_14ComposedLayoutINS4_7SwizzleILi3ELi4ELi3EEENS4_18smem_ptr_flag_bitsILi32EEENST_INS5_IJNSA_ILi8EEESH_EEENS5_IJSH_SB_EEEEEEEvNS4_8identityENS4_13SM90_TMA_LOADES1B_vS1C_EENS_8epilogue10collective6detail29Sm90TmaWarpSpecializedAdapterINS1G_15DefaultEpilogueISJ_SK_SK_NS1F_6thread17LinearCombinationISJ_Li1EffLNS1K_9ScaleType4KindE0ELNS_15FloatRoundStyleE2ESJ_EENS1_15EpilogueDefaultEEEEEvvEEEEvNT_6ParamsE:
        .type           _ZN7cutlass13device_kernelINS_4gemm6kernel13GemmUniversalIN4cute5tupleIJiiiiEEENS1_10collective13CollectiveMmaINS1_34MainloopSm90TmaGmmaWarpSpecializedILi14ENS5_IJNS4_1CILi1EEENSA_ILi4EEESB_EEENS1_32KernelTmaWarpSpecializedPingpongEEENS5_IJNSA_ILi64EEESG_NSA_ILi32EEEEEENS_10tfloat32_tENS5_IJlSB_lEEESJ_SK_NS4_8TiledMMAINS4_8MMA_AtomIJNS4_4SM904GMMA29MMA_64x64x8_F32TF32TF32_SS_TNILNSO_7ScaleInE1ELSQ_1EEEEEENS4_6LayoutINS5_IJSB_SB_SB_EEENS5_IJNSA_ILi0EEESV_SV_EEEEENS5_IJNS4_10UnderscoreESY_SY_EEEEENS4_23SM90_TMA_LOAD_MULTICASTENS4_14ComposedLayoutINS4_7SwizzleILi3ELi4ELi3EEENS4_18smem_ptr_flag_bitsILi32EEENST_INS5_IJNSA_ILi8EEESH_EEENS5_IJSH_SB_EEEEEEEvNS4_8identityENS4_13SM90_TMA_LOADES1B_vS1C_EENS_8epilogue10collective6detail29Sm90TmaWarpSpecializedAdapterINS1G_15DefaultEpilogueISJ_SK_SK_NS1F_6thread17LinearCombinationISJ_Li1EffLNS1K_9ScaleType4KindE0ELNS_15FloatRoundStyleE2ESJ_EENS1_15EpilogueDefaultEEEEEvvEEEEvNT_6ParamsE,@function
        .size           _ZN7cutlass13device_kernelINS_4gemm6kernel13GemmUniversalIN4cute5tupleIJiiiiEEENS1_10collective13CollectiveMmaINS1_34MainloopSm90TmaGmmaWarpSpecializedILi14ENS5_IJNS4_1CILi1EEENSA_ILi4EEESB_EEENS1_32KernelTmaWarpSpecializedPingpongEEENS5_IJNSA_ILi64EEESG_NSA_ILi32EEEEEENS_10tfloat32_tENS5_IJlSB_lEEESJ_SK_NS4_8TiledMMAINS4_8MMA_AtomIJNS4_4SM904GMMA29MMA_64x64x8_F32TF32TF32_SS_TNILNSO_7ScaleInE1ELSQ_1EEEEEENS4_6LayoutINS5_IJSB_SB_SB_EEENS5_IJNSA_ILi0EEESV_SV_EEEEENS5_IJNS4_10UnderscoreESY_SY_EEEEENS4_23SM90_TMA_LOAD_MULTICASTENS4_14ComposedLayoutINS4_7SwizzleILi3ELi4ELi3EEENS4_18smem_ptr_flag_bitsILi32EEENST_INS5_IJNSA_ILi8EEESH_EEENS5_IJSH_SB_EEEEEEEvNS4_8identityENS4_13SM90_TMA_LOADES1B_vS1C_EENS_8epilogue10collective6detail29Sm90TmaWarpSpecializedAdapterINS1G_15DefaultEpilogueISJ_SK_SK_NS1F_6thread17LinearCombinationISJ_Li1EffLNS1K_9ScaleType4KindE0ELNS_15FloatRoundStyleE2ESJ_EENS1_15EpilogueDefaultEEEEEvvEEEEvNT_6ParamsE,(.L_x_160 - _ZN7cutlass13device_kernelINS_4gemm6kernel13GemmUniversalIN4cute5tupleIJiiiiEEENS1_10collective13CollectiveMmaINS1_34MainloopSm90TmaGmmaWarpSpecializedILi14ENS5_IJNS4_1CILi1EEENSA_ILi4EEESB_EEENS1_32KernelTmaWarpSpecializedPingpongEEENS5_IJNSA_ILi64EEESG_NSA_ILi32EEEEEENS_10tfloat32_tENS5_IJlSB_lEEESJ_SK_NS4_8TiledMMAINS4_8MMA_AtomIJNS4_4SM904GMMA29MMA_64x64x8_F32TF32TF32_SS_TNILNSO_7ScaleInE1ELSQ_1EEEEEENS4_6LayoutINS5_IJSB_SB_SB_EEENS5_IJNSA_ILi0EEESV_SV_EEEEENS5_IJNS4_10UnderscoreESY_SY_EEEEENS4_23SM90_TMA_LOAD_MULTICASTENS4_14ComposedLayoutINS4_7SwizzleILi3ELi4ELi3EEENS4_18smem_ptr_flag_bitsILi32EEENST_INS5_IJNSA_ILi8EEESH_EEENS5_IJSH_SB_EEEEEEEvNS4_8identityENS4_13SM90_TMA_LOADES1B_vS1C_EENS_8epilogue10collective6detail29Sm90TmaWarpSpecializedAdapterINS1G_15DefaultEpilogueISJ_SK_SK_NS1F_6thread17LinearCombinationISJ_Li1EffLNS1K_9ScaleType4KindE0ELNS_15FloatRoundStyleE2ESJ_EENS1_15EpilogueDefaultEEEEEvvEEEEvNT_6ParamsE)
        .other          _ZN7cutlass13device_kernelINS_4gemm6kernel13GemmUniversalIN4cute5tupleIJiiiiEEENS1_10collective13CollectiveMmaINS1_34MainloopSm90TmaGmmaWarpSpecializedILi14ENS5_IJNS4_1CILi1EEENSA_ILi4EEESB_EEENS1_32KernelTmaWarpSpecializedPingpongEEENS5_IJNSA_ILi64EEESG_NSA_ILi32EEEEEENS_10tfloat32_tENS5_IJlSB_lEEESJ_SK_NS4_8TiledMMAINS4_8MMA_AtomIJNS4_4SM904GMMA29MMA_64x64x8_F32TF32TF32_SS_TNILNSO_7ScaleInE1ELSQ_1EEEEEENS4_6LayoutINS5_IJSB_SB_SB_EEENS5_IJNSA_ILi0EEESV_SV_EEEEENS5_IJNS4_10UnderscoreESY_SY_EEEEENS4_23SM90_TMA_LOAD_MULTICASTENS4_14ComposedLayoutINS4_7SwizzleILi3ELi4ELi3EEENS4_18smem_ptr_flag_bitsILi32EEENST_INS5_IJNSA_ILi8EEESH_EEENS5_IJSH_SB_EEEEEEEvNS4_8identityENS4_13SM90_TMA_LOADES1B_vS1C_EENS_8epilogue10collective6detail29Sm90TmaWarpSpecializedAdapterINS1G_15DefaultEpilogueISJ_SK_SK_NS1F_6thread17LinearCombinationISJ_Li1EffLNS1K_9ScaleType4KindE0ELNS_15FloatRoundStyleE2ESJ_EENS1_15EpilogueDefaultEEEEEvvEEEEvNT_6ParamsE,@"STO_CUDA_ENTRY STV_DEFAULT"
_ZN7cutlass13device_kernelINS_4gemm6kernel13GemmUniversalIN4cute5tupleIJiiiiEEENS1_10collective13CollectiveMmaINS1_34MainloopSm90TmaGmmaWarpSpecializedILi14ENS5_IJNS4_1CILi1EEENSA_ILi4EEESB_EEENS1_32KernelTmaWarpSpecializedPingpongEEENS5_IJNSA_ILi64EEESG_NSA_ILi32EEEEEENS_10tfloat32_tENS5_IJlSB_lEEESJ_SK_NS4_8TiledMMAINS4_8MMA_AtomIJNS4_4SM904GMMA29MMA_64x64x8_F32TF32TF32_SS_TNILNSO_7ScaleInE1ELSQ_1EEEEEENS4_6LayoutINS5_IJSB_SB_SB_EEENS5_IJNSA_ILi0EEESV_SV_EEEEENS5_IJNS4_10UnderscoreESY_SY_EEEEENS4_23SM90_TMA_LOAD_MULTICASTENS4_14ComposedLayoutINS4_7SwizzleILi3ELi4ELi3EEENS4_18smem_ptr_flag_bitsILi32EEENST_INS5_IJNSA_ILi8EEESH_EEENS5_IJSH_SB_EEEEEEEvNS4_8identityENS4_13SM90_TMA_LOADES1B_vS1C_EENS_8epilogue10collective6detail29Sm90TmaWarpSpecializedAdapterINS1G_15DefaultEpilogueISJ_SK_SK_NS1F_6thread17LinearCombinationISJ_Li1EffLNS1K_9ScaleType4KindE0ELNS_15FloatRoundStyleE2ESJ_EENS1_15EpilogueDefaultEEEEEvvEEEEvNT_6ParamsE:
[----:B------:R-:W0:Y:S02]  /*0000*/  LDC R1, c[0x0][0x28] ;  /* 0x00000a00ff017b82 */ /* 0x000e240000000800 */
[----:B0-----:R-:W-:Y:S01]  /*0010*/  VIADD R1, R1, 0xfffffff8 ;  /* 0xfffffff801017836 */ /* 0x001fe20000000000 */
[----:B------:R-:W0:Y:S01]  /*0020*/  S2R R4, SR_TID.X ;  /* 0x0000000000047919 */ /* 0x000e220000002100 */
[----:B------:R-:W-:Y:S01]  /*0030*/  ELECT P0, URZ, PT ;  /* 0x00000000003f782f */ /* 0x000fe20003800000 */
[----:B------:R-:W-:Y:S01]  /*0040*/  BSSY B0, `(.L_x_0) ;  /* 0x000000f000007945 */ /* 0x000fe20003800000 */
[--C-:B0-----:R-:W-:Y:S02]  /*0050*/  SHF.R.U32.HI R2, RZ, 0x5, R4.reuse ;  /* 0x00000005ff027819 */ /* 0x101fe40000011604 */
[----:B------:R-:W-:-:S03]  /*0060*/  SHF.R.U32.HI R7, RZ, 0x7, R4 ;  /* 0x00000007ff077819 */ /* 0x000fc60000011604 */
[----:B------:R-:W0:Y:S04]  /*0070*/  SHFL.IDX PT, R5, R2, RZ, 0x1f ;  /* 0x00001fff02057589 */ /* 0x000e2800000e0000 */
[----:B------:R1:W2:Y:S01]  /*0080*/  SHFL.IDX PT, R10, R7, RZ, 0x1f ;  /* 0x00001fff070a7589 */ /* 0x0002a200000e0000 */
[----:B0-----:R-:W-:-:S13]  /*0090*/  ISETP.NE.OR P0, PT, R5, RZ, !P0 ;  /* 0x000000ff0500720c */ /* 0x001fda0004705670 */
[----:B-12---:R-:W-:Y:S05]  /*00a0*/  @P0 BRA `(.L_x_1) ;  /* 0x0000000000200947 */ /* 0x006fea0003800000 */
[----:B------:R-:W-:Y:S02]  /*00b0*/  ULDC.64 UR4, c[0x0][0x198] ;  /* 0x0000660000047ab9 */ /* 0x000fe40000000a00 */
[----:B------:R-:W-:Y:S02]  /*00c0*/  UIADD3 UR6, UP0, UR4, 0xf0, URZ ;  /* 0x000000f004067890 */ /* 0x000fe4000ff1e03f */
[----:B------:R-:W-:Y:S02]  /*00d0*/  UIADD3 UR4, UP1, UR4, 0x1f0, URZ ;  /* 0x000001f004047890 */ /* 0x000fe4000ff3e03f */
[----:B------:R-:W-:Y:S02]  /*00e0*/  UIADD3.X UR7, URZ, UR5, URZ, UP0, !UPT ;  /* 0x000000053f077290 */ /* 0x000fe400087fe43f */
[----:B------:R-:W-:-:S07]  /*00f0*/  UIADD3.X UR5, URZ, UR5, URZ, UP1, !UPT ;  /* 0x000000053f057290 */ /* 0x000fce0008ffe43f */
[----:B------:R0:W-:Y:S02]  /*0100*/  UTMACCTL.PF [UR6] ;  /* 0x00000000060079b9 */ /* 0x0001e40008040000 */
[----:B------:R0:W-:Y:S02]  /*0110*/  UTMACCTL.PF [UR4] ;  /* 0x00000000040079b9 */ /* 0x0001e40008040000 */
[----:B0-----:R-:W-:Y:S01]  /*0120*/  NOP ;  /* 0x0000000000007918 */ /* 0x001fe20000000000 */
.L_x_1:
[----:B------:R-:W-:Y:S05]  /*0130*/  BSYNC B0 ;  /* 0x0000000000007941 */ /* 0x000fea0003800000 */
.L_x_0:
[----:B------:R-:W0:Y:S02]  /*0140*/  SHFL.IDX PT, R8, R2, RZ, 0x1f ;  /* 0x00001fff02087589 */ /* 0x000e2400000e0000 */
[----:B0-----:R-:W-:-:S13]  /*0150*/  ISETP.NE.AND P0, PT, R8, RZ, PT ;  /* 0x000000ff0800720c */ /* 0x001fda0003f05270 */
[----:B------:R-:W-:Y:S05]  /*0160*/  @P0 BRA `(.L_x_2) ;  /* 0x0000000000b40947 */ /* 0x000fea0003800000 */
[----:B------:R-:W-:Y:S01]  /*0170*/  ELECT P0, URZ, PT ;  /* 0x00000000003f782f */ /* 0x000fe20003800000 */
[----:B------:R-:W-:-:S12]  /*0180*/  BSSY B0, `(.L_x_2) ;  /* 0x000002b000007945 */ /* 0x000fd80003800000 */
[----:B------:R-:W-:Y:S05]  /*0190*/  @!P0 BRA `(.L_x_3) ;  /* 0x0000000000a48947 */ /* 0x000fea0003800000 */
[----:B------:R-:W0:Y:S01]  /*01a0*/  S2UR UR8, SR_CgaCtaId ;  /* 0x00000000000879c3 */ /* 0x000e220000008800 */
[----:B------:R-:W-:Y:S01]  /*01b0*/  UMOV UR4, 0x400 ;  /* 0x0000040000047882 */ /* 0x000fe20000000000 */
[----:B------:R-:W-:Y:S01]  /*01c0*/  UMOV UR5, 0x1 ;  /* 0x0000000100057882 */ /* 0x000fe20000000000 */
[----:B------:R-:W-:Y:S02]  /*01d0*/  UMOV UR6, 0x4 ;  /* 0x0000000400067882 */ /* 0x000fe40000000000 */
[----:B------:R-:W-:-:S04]  /*01e0*/  UIADD3 UR6, -UR6, 0x100000, URZ ;  /* 0x0010000006067890 */ /* 0x000fc8000fffe13f */
[----:B------:R-:W-:Y:S02]  /*01f0*/  USHF.L.U32 UR7, UR6, 0xb, URZ ;  /* 0x0000000b06077899 */ /* 0x000fe4000800063f */
[----:B------:R-:W-:Y:S02]  /*0200*/  USHF.L.U32 UR6, UR6, 0x1, URZ ;  /* 0x0000000106067899 */ /* 0x000fe4000800063f */
[----:B0-----:R-:W-:Y:S02]  /*0210*/  ULEA UR8, UR8, UR4, 0x18 ;  /* 0x0000000408087291 */ /* 0x001fe4000f8ec03f */
[----:B------:R-:W-:-:S04]  /*0220*/  UIADD3 UR4, -UR5, 0x100000, URZ ;  /* 0x0010000005047890 */ /* 0x000fc8000fffe13f */
[----:B------:R-:W-:Y:S02]  /*0230*/  USHF.L.U32 UR5, UR4, 0xb, URZ ;  /* 0x0000000b04057899 */ /* 0x000fe4000800063f */
[----:B------:R-:W-:Y:S01]  /*0240*/  USHF.L.U32 UR4, UR4, 0x1, URZ ;  /* 0x0000000104047899 */ /* 0x000fe2000800063f */
[----:B------:R-:W0:Y:S11]  /*0250*/  FENCE.VIEW.ASYNC.S ;  /* 0x00000000000073c6 */ /* 0x000e360000000000 */
[----:B0-----:R0:W1:Y:S01]  /*0260*/  SYNCS.EXCH.64 URZ, [UR8], UR4 ;  /* 0x00000004083f75b2 */ /* 0x0010620008000100 */
[----:B------:R0:W2:Y:S01]  /*0270*/  SYNCS.EXCH.64 URZ, [UR8+0x70], UR6 ;  /* 0x00007006083f75b2 */ /* 0x0000a20008000100 */
[----:B------:R0:W3:Y:S01]  /*0280*/  SYNCS.EXCH.64 URZ, [UR8+0x8], UR4 ;  /* 0x00000804083f75b2 */ /* 0x0000e20008000100 */
[----:B------:R0:W4:Y:S01]  /*0290*/  SYNCS.EXCH.64 URZ, [UR8+0x78], UR6 ;  /* 0x00007806083f75b2 */ /* 0x0001220008000100 */
[----:B------:R0:W0:Y:S01]  /*02a0*/  SYNCS.EXCH.64 URZ, [UR8+0x10], UR4 ;  /* 0x00001004083f75b2 */ /* 0x0000220008000100 */
        /* <DEDUP_REMOVED lines=23> */
[----:B-1234-:R-:W-:Y:S01]  /*0420*/  NOP ;  /* 0x0000000000007918 */ /* 0x01efe20000000000 */
.L_x_3:
[----:B0-----:R-:W-:Y:S05]  /*0430*/  BSYNC B0 ;  /* 0x0000000000007941 */ /* 0x001fea0003800000 */
.L_x_2:
[----:B------:R-:W0:Y:S01]  /*0440*/  SHFL.IDX PT, R11, R2, RZ, 0x1f ;  /* 0x00001fff020b7589 */ /* 0x000e2200000e0000 */
[----:B------:R-:W1:Y:S01]  /*0450*/  S2UR UR12, SR_CTAID.X ;  /* 0x00000000000c79c3 */ /* 0x000e620000002500 */
[----:B------:R-:W-:Y:S02]  /*0460*/  SHF.R.S32.HI R3, RZ, 0x1f, R4 ;  /* 0x0000001fff037819 */ /* 0x000fe40000011404 */
[----:B------:R-:W-:Y:S01]  /*0470*/  ELECT P0, URZ, PT ;  /* 0x00000000003f782f */ /* 0x000fe20003800000 */
[----:B------:R-:W2:Y:S01]  /*0480*/  SHFL.IDX PT, R9, R2, RZ, 0x1f ;  /* 0x00001fff02097589 */ /* 0x000ea200000e0000 */
[----:B------:R-:W-:Y:S02]  /*0490*/  ELECT P1, URZ, PT ;  /* 0x00000000003f782f */ /* 0x000fe40003820000 */
[----:B------:R-:W-:Y:S01]  /*04a0*/  LEA.HI R3, R3, R4, RZ, 0x7 ;  /* 0x0000000403037211 */ /* 0x000fe200078f38ff */
[----:B------:R-:W-:Y:S01]  /*04b0*/  ULDC UR4, c[0x0][0x150] ;  /* 0x0000540000047ab9 */ /* 0x000fe20000000800 */
[----:B------:R-:W3:Y:S01]  /*04c0*/  S2R R6, SR_CTAID.Y ;  /* 0x0000000000067919 */ /* 0x000ee20000002600 */
[----:B------:R-:W4:Y:S01]  /*04d0*/  LDC R21, c[0x0][0x148] ;  /* 0x00005200ff157b82 */ /* 0x000f220000000800 */
[----:B------:R-:W-:Y:S01]  /*04e0*/  LOP3.LUT R3, R3, 0xffffff80, RZ, 0xc0, !PT ;  /* 0xffffff8003037812 */ /* 0x000fe200078ec0ff */
[----:B------:R-:W-:Y:S01]  /*04f0*/  UMOV UR11, 0x80 ;  /* 0x00000080000b7882 */ /* 0x000fe20000000000 */
[----:B------:R-:W-:Y:S01]  /*0500*/  NOP ;  /* 0x0000000000007918 */ /* 0x000fe20000000000 */
[----:B------:R-:W-:Y:S01]  /*0510*/  NOP ;  /* 0x0000000000007918 */ /* 0x000fe20000000000 */
[C---:B------:R-:W-:Y:S01]  /*0520*/  VIADD R35, R10.reuse, 0xffffffff ;  /* 0xffffffff0a237836 */ /* 0x040fe20000000000 */
[----:B------:R-:W-:Y:S01]  /*0530*/  ISETP.NE.AND P2, PT, R10, RZ, PT ;  /* 0x000000ff0a00720c */ /* 0x000fe20003f45270 */
[----:B------:R-:W-:Y:S01]  /*0540*/  IMAD.IADD R3, R4, 0x1, -R3 ;  /* 0x0000000104037824 */ /* 0x000fe200078e0a03 */
[----:B------:R-:W5:Y:S02]  /*0550*/  LDC R15, c[0x0][0x140] ;  /* 0x00005000ff0f7b82 */ /* 0x000f640000000800 */
[----:B------:R-:W-:-:S02]  /*0560*/  ISETP.GE.U32.AND P5, PT, R35, 0x2, PT ;  /* 0x000000022300780c */ /* 0x000fc40003fa6070 */
[----:B------:R-:W-:Y:S02]  /*0570*/  SHF.R.S32.HI R0, RZ, 0x1f, R3 ;  /* 0x0000001fff007819 */ /* 0x000fe40000011403 */
[----:B0-----:R-:W-:Y:S02]  /*0580*/  ISETP.NE.OR P0, PT, R11, RZ, !P0 ;  /* 0x000000ff0b00720c */ /* 0x001fe40004705670 */
[----:B------:R-:W0:Y:S01]  /*0590*/  LDC R14, c[0x0][0x144] ;  /* 0x00005100ff0e7b82 */ /* 0x000e220000000800 */
[----:B------:R-:W-:Y:S02]  /*05a0*/  SHF.R.S32.HI R11, RZ, 0x1f, R8 ;  /* 0x0000001fff0b7819 */ /* 0x000fe40000011408 */
[----:B--2---:R-:W-:Y:S02]  /*05b0*/  ISETP.NE.OR P1, PT, R9, RZ, !P1 ;  /* 0x000000ff0900720c */ /* 0x004fe40004f25670 */
[----:B------:R-:W-:Y:S02]  /*05c0*/  LEA.HI R11, R11, R8, RZ, 0x2 ;  /* 0x000000080b0b7211 */ /* 0x000fe400078f10ff */
[----:B-1----:R-:W-:-:S02]  /*05d0*/  I2FP.F32.U32 R13, UR12 ;  /* 0x0000000c000d7c45 */ /* 0x002fc40008201000 */
[----:B------:R-:W-:Y:S02]  /*05e0*/  LOP3.LUT R11, R11, 0x3ffffffc, RZ, 0xc0, !PT ;  /* 0x3ffffffc0b0b7812 */ /* 0x000fe400078ec0ff */
[----:B------:R-:W-:Y:S01]  /*05f0*/  LEA.HI R2, R0, R3, RZ, 0x3 ;  /* 0x0000000300027211 */ /* 0x000fe200078f18ff */
[----:B------:R-:W-:Y:S01]  /*0600*/  VOTEU.ALL UP0, P0 ;  /* 0x00000000003f7886 */ /* 0x000fe20000000000 */
[----:B------:R-:W-:Y:S01]  /*0610*/  FMUL R13, R13, UR4 ;  /* 0x000000040d0d7c20 */ /* 0x000fe20008400000 */
[----:B------:R-:W-:Y:S01]  /*0620*/  IMAD.IADD R11, R8, 0x1, -R11 ;  /* 0x00000001080b7824 */ /* 0x000fe200078e0a0b */
[----:B---3--:R-:W-:Y:S01]  /*0630*/  I2FP.F32.U32 R8, R6 ;  /* 0x0000000600087245 */ /* 0x008fe20000201000 */
[----:B------:R-:W-:Y:S01]  /*0640*/  VOTEU.ALL UP1, P1 ;  /* 0x00000000003f7886 */ /* 0x000fe20000820000 */
[----:B------:R-:W1:Y:S01]  /*0650*/  @!UP0 S2UR UR7, SR_CgaCtaId ;  /* 0x00000000000789c3 */ /* 0x000e620000008800 */
[----:B------:R-:W-:Y:S01]  /*0660*/  ULDC UR4, c[0x0][0x154] ;  /* 0x0000550000047ab9 */ /* 0x000fe20000000800 */
[--C-:B------:R-:W-:Y:S01]  /*0670*/  SHF.R.S32.HI R9, RZ, 0x3, R2.reuse ;  /* 0x00000003ff097819 */ /* 0x100fe20000011402 */
[----:B------:R-:W-:Y:S01]  /*0680*/  FMUL R8, R8, UR4 ;  /* 0x0000000408087c20 */ /* 0x000fe20008400000 */
[----:B------:R-:W-:Y:S01]  /*0690*/  SHF.R.S32.HI R12, RZ, 0x1f, R2 ;  /* 0x0000001fff0c7819 */ /* 0x000fe20000011402 */
[----:B------:R-:W2:Y:S01]  /*06a0*/  F2I.U32.TRUNC.NTZ R13, R13 ;  /* 0x0000000d000d7305 */ /* 0x000ea2000020f000 */
[----:B------:R-:W-:Y:S01]  /*06b0*/  SHF.R.S32.HI R2, RZ, 0x1f, R5 ;  /* 0x0000001fff027819 */ /* 0x000fe20000011405 */
[----:B------:R-:W-:Y:S01]  /*06c0*/  UMOV UR4, 0x20 ;  /* 0x0000002000047882 */ /* 0x000fe20000000000 */
[----:B------:R-:W3:Y:S01]  /*06d0*/  @!UP1 S2UR UR10, SR_CgaCtaId ;  /* 0x00000000000a99c3 */ /* 0x000ee20000008800 */
[----:B------:R-:W-:Y:S01]  /*06e0*/  LEA.HI R12, R12, R9, RZ, 0x2 ;  /* 0x000000090c0c7211 */ /* 0x000fe200078f10ff */
[----:B------:R-:W-:Y:S01]  /*06f0*/  @!UP0 UMOV UR6, 0x400 ;  /* 0x0000040000068882 */ /* 0x000fe20000000000 */
[----:B------:R-:W-:Y:S01]  /*0700*/  LEA.HI R2, R2, R5, RZ, 0x2 ;  /* 0x0000000502027211 */ /* 0x000fe200078f10ff */
[----:B------:R-:W-:-:S04]  /*0710*/  @!UP0 UIADD3 UR4, -UR4, 0x100000, URZ ;  /* 0x0010000004048890 */ /* 0x000fc8000fffe13f */
[----:B------:R-:W-:Y:S02]  /*0720*/  @!UP0 USHF.L.U32 UR5, UR4, 0xb, URZ ;  /* 0x0000000b04058899 */ /* 0x000fe4000800063f */
[----:B------:R-:W-:Y:S01]  /*0730*/  @!UP0 USHF.L.U32 UR4, UR4, 0x1, URZ ;  /* 0x0000000104048899 */ /* 0x000fe2000800063f */
[----:B------:R-:W4:Y:S01]  /*0740*/  F2I.U32.TRUNC.NTZ R8, R8 ;  /* 0x0000000800087305 */ /* 0x000f22000020f000 */
[----:B------:R-:W-:Y:S01]  /*0750*/  LOP3.LUT R12, R12, 0xfffffffc, RZ, 0xc0, !PT ;  /* 0xfffffffc0c0c7812 */ /* 0x000fe200078ec0ff */
[----:B------:R-:W-:Y:S01]  /*0760*/  @!UP1 UMOV UR9, 0x400 ;  /* 0x0000040000099882 */ /* 0x000fe20000000000 */
[----:B------:R-:W-:Y:S01]  /*0770*/  LOP3.LUT R2, R2, 0xfffffffc, RZ, 0xc0, !PT ;  /* 0xfffffffc02027812 */ /* 0x000fe200078ec0ff */
[----:B------:R-:W-:Y:S01]  /*0780*/  VOTEU.ALL UP2, P1 ;  /* 0x00000000003f7886 */ /* 0x000fe20000840000 */
[----:B------:R-:W-:Y:S01]  /*0790*/  VOTEU.ALL UP3, P1 ;  /* 0x00000000003f7886 */ /* 0x000fe20000860000 */
[----:B------:R-:W-:Y:S01]  /*07a0*/  IMAD.IADD R12, R9, 0x1, -R12 ;  /* 0x00000001090c7824 */ /* 0x000fe200078e0a0c */
[----:B------:R-:W-:Y:S01]  /*07b0*/  VOTEU.ALL UP4, P1 ;  /* 0x00000000003f7886 */ /* 0x000fe20000880000 */
[----:B------:R-:W-:Y:S01]  /*07c0*/  IMAD.IADD R5, R5, 0x1, -R2 ;  /* 0x0000000105057824 */ /* 0x000fe200078e0a02 */
[----:B------:R-:W-:Y:S01]  /*07d0*/  VOTEU.ALL UP5, P1 ;  /* 0x00000000003f7886 */ /* 0x000fe200008a0000 */
[----:B------:R-:W-:Y:S01]  /*07e0*/  IMAD R11, R11, 0x4, R12 ;  /* 0x000000040b0b7824 */ /* 0x000fe200078e020c */
[----:B-1----:R-:W-:Y:S01]  /*07f0*/  @!UP0 ULEA UR8, UR7, UR6, 0x18 ;  /* 0x0000000607088291 */ /* 0x002fe2000f8ec03f */
[----:B--2---:R-:W-:Y:S01]  /*0800*/  IMAD.MOV R13, RZ, RZ, -R13 ;  /* 0x000000ffff0d7224 */ /* 0x004fe200078e0a0d */
[----:B------:R-:W-:-:S04]  /*0810*/  @!UP1 UIADD3 UR6, -UR11, 0x100000, URZ ;  /* 0x001000000b069890 */ /* 0x000fc8000fffe13f */
[----:B------:R-:W-:Y:S02]  /*0820*/  @!UP1 USHF.L.U32 UR7, UR6, 0xb, URZ ;  /* 0x0000000b06079899 */ /* 0x000fe4000800063f */
[----:B------:R-:W-:Y:S01]  /*0830*/  @!UP1 USHF.L.U32 UR6, UR6, 0x1, URZ ;  /* 0x0000000106069899 */ /* 0x000fe2000800063f */
[----:B------:R-:W-:Y:S01]  /*0840*/  IMAD.SHL.U32 R56, R11, 0x4, RZ ;  /* 0x000000040b387824 */ /* 0x000fe200078e00ff */
[----:B------:R-:W-:Y:S01]  /*0850*/  ISETP.NE.AND P1, PT, R5, 0x3, PT ;  /* 0x000000030500780c */ /* 0x000fe20003f25270 */
[----:B----4-:R-:W-:Y:S01]  /*0860*/  IMAD.MOV R24, RZ, RZ, -R8 ;  /* 0x000000ffff187224 */ /* 0x010fe200078e0a08 */
[----:B-----5:R-:W-:Y:S01]  /*0870*/  ISETP.EQ.U32.AND P3, PT, R15, 0x1, PT ;  /* 0x000000010f00780c */ /* 0x020fe20003f62070 */
[----:B------:R-:W-:Y:S01]  /*0880*/  VOTEU.ALL UP0, P0 ;  /* 0x00000000003f7886 */ /* 0x000fe20000000000 */
[----:B---3--:R-:W-:Y:S01]  /*0890*/  @!UP1 ULEA UR9, UR10, UR9, 0x18 ;  /* 0x000000090a099291 */ /* 0x008fe2000f8ec03f */
[----:B------:R-:W-:Y:S01]  /*08a0*/  IMAD R9, R21, R24, R6 ;  /* 0x0000001815097224 */ /* 0x000fe200078e0206 */
[----:B------:R-:W-:Y:S01]  /*08b0*/  LOP3.LUT R56, R11, 0xc, R56, 0x78, !PT ;  /* 0x0000000c0b387812 */ /* 0x000fe200078e7838 */
[----:B0-----:R-:W-:Y:S01]  /*08c0*/  IMAD R20, R14, R13, UR12 ;  /* 0x0000000c0e147e24 */ /* 0x001fe2000f8e020d */
[----:B------:R-:W-:Y:S01]  /*08d0*/  VOTEU.ALL UP1, P0 ;  /* 0x00000000003f7886 */ /* 0x000fe20000020000 */
[----:B------:R-:W-:Y:S01]  /*08e0*/  LOP3.LUT P0, RZ, R3, 0x7, RZ, 0xc0, !PT ;  /* 0x0000000703ff7812 */ /* 0x000fe2000780c0ff */
[----:B------:R-:W0:Y:S02]  /*08f0*/  FENCE.VIEW.ASYNC.S ;  /* 0x00000000000073c6 */ /* 0x000e240000000000 */
[----:B0-----:R0:W1:Y:S01]  /*0900*/  @!UP0 SYNCS.EXCH.64 URZ, [UR8+0x110], UR4 ;  /* 0x00011004083f85b2 */ /* 0x0010620008000100 */
[----:B------:R-:W-:Y:S01]  /*0910*/  ISETP.NE.AND P4, PT, R9, R56, PT ;  /* 0x000000380900720c */ /* 0x000fe20003f85270 */
[----:B------:R0:W2:Y:S01]  /*0920*/  SHFL.IDX PT, R14, R7, RZ, 0x1f ;  /* 0x00001fff070e7589 */ /* 0x0000a200000e0000 */
[----:B------:R-:W-:-:S02]  /*0930*/  ISETP.EQ.OR P1, PT, R5, RZ, !P1 ;  /* 0x000000ff0500720c */ /* 0x000fc40004f22670 */
[----:B------:R-:W-:Y:S02]  /*0940*/  ISETP.LT.U32.AND P0, PT, R56, 0x4, !P0 ;  /* 0x000000043800780c */ /* 0x000fe40004701070 */
[----:B------:R-:W-:Y:S02]  /*0950*/  ISETP.EQ.OR P4, PT, R20, RZ, !P4 ;  /* 0x000000ff1400720c */ /* 0x000fe40006782670 */
[----:B------:R-:W-:Y:S02]  /*0960*/  ISETP.EQ.AND P1, PT, R10, RZ, P1 ;  /* 0x000000ff0a00720c */ /* 0x000fe40000f22270 */
[----:B------:R-:W-:Y:S02]  /*0970*/  PLOP3.LUT P0, PT, P0, P4, PT, 0x80, 0x0 ;  /* 0x000000000000781c */ /* 0x000fe40000709070 */
[----:B------:R-:W-:Y:S02]  /*0980*/  SEL R16, RZ, 0x1, !P1 ;  /* 0x00000001ff107807 */ /* 0x000fe40004800000 */
[----:B------:R-:W-:Y:S01]  /*0990*/  P2R R67, PR, RZ, 0x1 ;  /* 0x00000001ff437803 */ /* 0x000fe20000000000 */
[----:B------:R0:W3:Y:S01]  /*09a0*/  @!UP1 SYNCS.EXCH.64 URZ, [UR8+0x118], UR4 ;  /* 0x00011804083f95b2 */ /* 0x0000e20008000100 */
[----:B------:R-:W-:Y:S01]  /*09b0*/  NOP ;  /* 0x0000000000007918 */ /* 0x000fe20000000000 */
[----:B------:R-:W-:Y:S01]  /*09c0*/  SEL R16, R16, 0x2, P5 ;  /* 0x0000000210107807 */ /* 0x000fe20002800000 */
[----:B------:R0:W4:Y:S01]  /*09d0*/  @!UP2 SYNCS.EXCH.64 URZ, [UR9+0xf0], UR6 ;  /* 0x0000f006093fa5b2 */ /* 0x0001220008000100 */
[----:B------:R0:W0:Y:S01]  /*09e0*/  @!UP3 SYNCS.EXCH.64 URZ, [UR9+0xf8], UR6 ;  /* 0x0000f806093fb5b2 */ /* 0x0000220008000100 */
[----:B------:R0:W0:Y:S01]  /*09f0*/  @!UP4 SYNCS.EXCH.64 URZ, [UR9+0x100], UR6 ;  /* 0x00010006093fc5b2 */ /* 0x0000220008000100 */
[----:B------:R0:W0:Y:S01]  /*0a00*/  @!UP5 SYNCS.EXCH.64 URZ, [UR9+0x108], UR6 ;  /* 0x00010806093fd5b2 */ /* 0x0000220008000100 */
[----:B------:R-:W-:Y:S01]  /*0a10*/  NOP ;  /* 0x0000000000007918 */ /* 0x000fe20000000000 */
[----:B-1----:R-:W-:Y:S05]  /*0a20*/  @!P3 BRA `(.L_x_4) ;  /* 0x000000000008b947 */ /* 0x002fea0003800000 */
[----:B0--34-:R-:W-:Y:S01]  /*0a30*/  UCGABAR_ARV ;  /* 0x00000000000079c7 */ /* 0x019fe20008000000 */
[----:B------:R-:W-:Y:S05]  /*0a40*/  BRA `(.L_x_5) ;  /* 0x0000000000047947 */ /* 0x000fea0003800000 */
.L_x_4:
[----:B0--34-:R-:W-:Y:S01]  /*0a50*/  NOP ;  /* 0x0000000000007918 */ /* 0x019fe20000000000 */
.L_x_5:
[----:B------:R-:W-:Y:S01]  /*0a60*/  ULDC.64 UR4, c[0x0][0x598] ;  /* 0x0001660000047ab9 */ /* 0x000fe20000000a00 */
[----:B------:R-:W-:Y:S01]  /*0a70*/  ULDC.64 UR36, c[0x0][0x208] ;  /* 0x0000820000247ab9 */ /* 0x000fe20000000a00 */
[----:B------:R-:W-:-:S04]  /*0a80*/  ISETP.NE.U32.AND P0, PT, RZ, UR4, PT ;  /* 0x00000004ff007c0c */ /* 0x000fc8000bf05070 */
[----:B------:R-:W-:-:S13]  /*0a90*/  ISETP.NE.AND.EX P0, PT, RZ, UR5, PT, P0 ;  /* 0x00000005ff007c0c */ /* 0x000fda000bf05300 */
[----:B------:R-:W-:Y:S05]  /*0aa0*/  @!P0 BRA `(.L_x_6) ;  /* 0x00000000001c8947 */ /* 0x000fea0003800000 */
[----:B------:R-:W0:Y:S02]  /*0ab0*/  LDC.64 R8, c[0x0][0x598] ;  /* 0x00016600ff087b82 */ /* 0x000e240000000a00 */
[----:B0-----:R-:W3:Y:S02]  /*0ac0*/  LDG.E.64 R8, desc[UR36][R8.64] ;  /* 0x0000002408087981 */ /* 0x001ee4000c1e1b00 */
[----:B---3--:R-:W-:-:S04]  /*0ad0*/  ISETP.NE.U32.AND P0, PT, R8, RZ, PT ;  /* 0x000000ff0800720c */ /* 0x008fc80003f05070 */
[----:B------:R-:W-:-:S13]  /*0ae0*/  ISETP.NE.AND.EX P0, PT, R9, RZ, PT, P0 ;  /* 0x000000ff0900720c */ /* 0x000fda0003f05300 */
[----:B------:R-:W-:Y:S05]  /*0af0*/  @!P0 BRA `(.L_x_6) ;  /* 0x0000000000088947 */ /* 0x000fea0003800000 */
[----:B------:R0:W5:Y:S01]  /*0b00*/  LD.E R57, desc[UR36][R8.64] ;  /* 0x0000002408397980 */ /* 0x000162000c101900 */
[----:B------:R-:W-:Y:S05]  /*0b10*/  BRA `(.L_x_7) ;  /* 0x0000000000247947 */ /* 0x000fea0003800000 */
.L_x_6:
[----:B------:R-:W-:Y:S02]  /*0b20*/  ULDC.64 UR4, c[0x0][0x588] ;  /* 0x0001620000047ab9 */ /* 0x000fe40000000a00 */
[----:B------:R-:W-:-:S04]  /*0b30*/  ISETP.NE.U32.AND P0, PT, RZ, UR4, PT ;  /* 0x00000004ff007c0c */ /* 0x000fc8000bf05070 */
[----:B------:R-:W-:-:S13]  /*0b40*/  ISETP.NE.AND.EX P0, PT, RZ, UR5, PT, P0 ;  /* 0x00000005ff007c0c */ /* 0x000fda000bf05300 */
[----:B------:R-:W-:Y:S05]  /*0b50*/  @!P0 BRA `(.L_x_8) ;  /* 0x00000000000c8947 */ /* 0x000fea0003800000 */
[----:B------:R-:W0:Y:S02]  /*0b60*/  LDC.64 R8, c[0x0][0x588] ;  /* 0x00016200ff087b82 */ /* 0x000e240000000a00 */
[----:B0-----:R1:W5:Y:S01]  /*0b70*/  LDG.E R57, desc[UR36][R8.64] ;  /* 0x0000002408397981 */ /* 0x001362000c1e1900 */
[----:B------:R-:W-:Y:S05]  /*0b80*/  BRA `(.L_x_7) ;  /* 0x0000000000087947 */ /* 0x000fea0003800000 */
.L_x_8:
[----:B------:R-:W-:Y:S02]  /*0b90*/  ULDC UR4, c[0x0][0x580] ;  /* 0x0001600000047ab9 */ /* 0x000fe40000000800 */
[----:B------:R-:W-:-:S07]  /*0ba0*/  IMAD.U32 R57, RZ, RZ, UR4 ;  /* 0x00000004ff397e24 */ /* 0x000fce000f8e00ff */
.L_x_7:
[----:B------:R-:W-:Y:S02]  /*0bb0*/  ULDC.64 UR4, c[0x0][0x5a0] ;  /* 0x0001680000047ab9 */ /* 0x000fe40000000a00 */
[----:B------:R-:W-:-:S04]  /*0bc0*/  ISETP.NE.U32.AND P0, PT, RZ, UR4, PT ;  /* 0x00000004ff007c0c */ /* 0x000fc8000bf05070 */
[----:B------:R-:W-:-:S13]  /*0bd0*/  ISETP.NE.AND.EX P0, PT, RZ, UR5, PT, P0 ;  /* 0x00000005ff007c0c */ /* 0x000fda000bf05300 */
[----:B------:R-:W-:Y:S05]  /*0be0*/  @!P0 BRA `(.L_x_9) ;  /* 0x00000000001c8947 */ /* 0x000fea0003800000 */
[----:B01----:R-:W0:Y:S02]  /*0bf0*/  LDC.64 R8, c[0x0][0x5a0] ;  /* 0x00016800ff087b82 */ /* 0x003e240000000a00 */
[----:B0-----:R-:W3:Y:S02]  /*0c00*/  LDG.E.64 R8, desc[UR36][R8.64] ;  /* 0x0000002408087981 */ /* 0x001ee4000c1e1b00 */
[----:B---3--:R-:W-:-:S04]  /*0c10*/  ISETP.NE.U32.AND P0, PT, R8, RZ, PT ;  /* 0x000000ff0800720c */ /* 0x008fc80003f05070 */
[----:B------:R-:W-:-:S13]  /*0c20*/  ISETP.NE.AND.EX P0, PT, R9, RZ, PT, P0 ;  /* 0x000000ff0900720c */ /* 0x000fda0003f05300 */
[----:B------:R-:W-:Y:S05]  /*0c30*/  @!P0 BRA `(.L_x_9) ;  /* 0x0000000000088947 */ /* 0x000fea0003800000 */
[----:B------:R0:W5:Y:S01]  /*0c40*/  LD.E R58, desc[UR36][R8.64] ;  /* 0x00000024083a7980 */ /* 0x000162000c101900 */
[----:B------:R-:W-:Y:S05]  /*0c50*/  BRA `(.L_x_10) ;  /* 0x0000000000247947 */ /* 0x000fea0003800000 */
.L_x_9:
[----:B------:R-:W-:Y:S02]  /*0c60*/  ULDC.64 UR4, c[0x0][0x590] ;  /* 0x0001640000047ab9 */ /* 0x000fe40000000a00 */
[----:B------:R-:W-:-:S04]  /*0c70*/  ISETP.NE.U32.AND P0, PT, RZ, UR4, PT ;  /* 0x00000004ff007c0c */ /* 0x000fc8000bf05070 */
[----:B------:R-:W-:-:S13]  /*0c80*/  ISETP.NE.AND.EX P0, PT, RZ, UR5, PT, P0 ;  /* 0x00000005ff007c0c */ /* 0x000fda000bf05300 */
[----:B------:R-:W-:Y:S05]  /*0c90*/  @!P0 BRA `(.L_x_11) ;  /* 0x00000000000c8947 */ /* 0x000fea0003800000 */
[----:B------:R-:W3:Y:S02]  /*0ca0*/  LDC.64 R58, c[0x0][0x590] ;  /* 0x00016400ff3a7b82 */ /* 0x000ee40000000a00 */
[----:B---3--:R3:W5:Y:S01]  /*0cb0*/  LDG.E R58, desc[UR36][R58.64] ;  /* 0x000000243a3a7981 */ /* 0x008762000c1e1900 */
[----:B------:R-:W-:Y:S05]  /*0cc0*/  BRA `(.L_x_10) ;  /* 0x0000000000087947 */ /* 0x000fea0003800000 */
.L_x_11:
[----:B------:R-:W-:Y:S02]  /*0cd0*/  ULDC UR4, c[0x0][0x584] ;  /* 0x0001610000047ab9 */ /* 0x000fe40000000800 */
[----:B------:R-:W-:-:S07]  /*0ce0*/  IMAD.U32 R58, RZ, RZ, UR4 ;  /* 0x00000004ff3a7e24 */ /* 0x000fce000f8e00ff */
.L_x_10:
[----:B------:R-:W4:Y:S01]  /*0cf0*/  LDC R2, c[0x0][0x65c] ;  /* 0x00019700ff027b82 */ /* 0x000f220000000800 */
[----:B------:R-:W-:Y:S01]  /*0d00*/  ULDC UR6, c[0x0][0x28c] ;  /* 0x0000a30000067ab9 */ /* 0x000fe20000000800 */
[----:B------:R-:W-:Y:S01]  /*0d10*/  ISETP.NE.AND P0, PT, R10, 0x2, PT ;  /* 0x000000020a00780c */ /* 0x000fe20003f05270 */
[----:B------:R-:W-:Y:S01]  /*0d20*/  UIADD3 UR6, UR6, 0x1f, URZ ;  /* 0x0000001f06067890 */ /* 0x000fe2000fffe03f */
[----:B01----:R-:W-:Y:S01]  /*0d30*/  IMAD.U32 R8, RZ, RZ, UR12 ;  /* 0x0000000cff087e24 */ /* 0x003fe2000f8e00ff */
[----:B------:R-:W-:Y:S01]  /*0d40*/  UMOV UR38, URZ ;  /* 0x0000003f00267c82 */ /* 0x000fe20008000000 */
[----:B------:R-:W-:Y:S01]  /*0d50*/  IMAD.MOV.U32 R9, RZ, RZ, RZ ;  /* 0x000000ffff097224 */ /* 0x000fe200078e00ff */
[----:B------:R-:W-:Y:S01]  /*0d60*/  USHF.R.S32.HI UR7, URZ, 0x1f, UR6 ;  /* 0x0000001f3f077899 */ /* 0x000fe20008011406 */
[----:B------:R-:W-:Y:S01]  /*0d70*/  UMOV UR39, URZ ;  /* 0x0000003f00277c82 */ /* 0x000fe20008000000 */
[----:B------:R-:W-:Y:S02]  /*0d80*/  ULDC.64 UR8, c[0x0][0x650] ;  /* 0x0001940000087ab9 */ /* 0x000fe40000000a00 */
[----:B------:R-:W-:-:S04]  /*0d90*/  ULEA.HI UR7, UR7, UR6, URZ, 0x5 ;  /* 0x0000000607077291 */ /* 0x000fc8000f8f283f */
[----:B------:R-:W-:Y:S01]  /*0da0*/  USHF.R.S32.HI UR40, URZ, 0x5, UR7 ;  /* 0x000000053f287899 */ /* 0x000fe20008011407 */
[----:B----4-:R-:W-:-:S13]  /*0db0*/  ISETP.NE.AND P1, PT, R2, 0x1, PT ;  /* 0x000000010200780c */ /* 0x010fda0003f25270 */
[----:B------:R-:W0:Y:S01]  /*0dc0*/  @P1 LDC R19, c[0x0][0x10] ;  /* 0x00000400ff131b82 */ /* 0x000e220000000800 */
[----:B------:R-:W-:Y:S02]  /*0dd0*/  @P1 IMAD.MOV.U32 R7, RZ, RZ, RZ ;  /* 0x000000ffff071224 */ /* 0x000fe400078e00ff */
[----:B------:R-:W-:-:S05]  /*0de0*/  @P1 IMAD.MOV.U32 R17, RZ, RZ, RZ ;  /* 0x000000ffff111224 */ /* 0x000fca00078e00ff */
[----:B------:R-:W1:Y:S01]  /*0df0*/  @!P1 LDC R11, c[0x0][0xc] ;  /* 0x00000300ff0b9b82 */ /* 0x000e620000000800 */
[----:B------:R-:W-:Y:S01]  /*0e00*/  ULDC UR4, c[0x0][0xc] ;  /* 0x0000030000047ab9 */ /* 0x000fe20000000800 */
[----:B------:R-:W-:Y:S02]  /*0e10*/  ULDC UR5, c[0x0][0x10] ;  /* 0x0000040000057ab9 */ /* 0x000fe40000000800 */
[----:B------:R-:W-:-:S04]  /*0e20*/  UIMAD.WIDE.U32 UR4, UR4, UR5, URZ ;  /* 0x00000005040472a5 */ /* 0x000fc8000f8e003f */
[----:B------:R-:W4:Y:S01]  /*0e30*/  LDC R2, c[0x0][0x14] ;  /* 0x00000500ff027b82 */ /* 0x000f220000000800 */
[----:B0-----:R-:W-:-:S04]  /*0e40*/  @P1 IMAD.WIDE.U32 R18, R19, UR12, R6 ;  /* 0x0000000c13121c25 */ /* 0x001fc8000f8e0006 */
[----:B------:R-:W-:Y:S02]  /*0e50*/  @P1 IMAD.IADD R17, R19, 0x1, R17 ;  /* 0x0000000113111824 */ /* 0x000fe400078e0211 */
[----:B-1----:R-:W-:-:S04]  /*0e60*/  @!P1 IMAD.WIDE.U32 R8, R6, R11, R8 ;  /* 0x0000000b06089225 */ /* 0x002fc800078e0008 */
[----:B------:R-:W-:Y:S02]  /*0e70*/  @!P1 IMAD.MOV.U32 R18, RZ, RZ, R8 ;  /* 0x000000ffff129224 */ /* 0x000fe400078e0008 */
[----:B------:R-:W-:Y:S02]  /*0e80*/  @!P1 IMAD.MOV.U32 R17, RZ, RZ, R9 ;  /* 0x000000ffff119224 */ /* 0x000fe400078e0009 */
[----:B----4-:R-:W-:-:S04]  /*0e90*/  IMAD.WIDE.U32 R12, R2, UR4, RZ ;  /* 0x00000004020c7c25 */ /* 0x010fc8000f8e00ff */
[----:B------:R-:W-:Y:S01]  /*0ea0*/  IMAD R23, R2, UR5, RZ ;  /* 0x0000000502177c24 */ /* 0x000fe2000f8e02ff */
[----:B------:R0:W-:Y:S03]  /*0eb0*/  STL.64 [R1], R12 ;  /* 0x0000000c01007387 */ /* 0x0001e60000100a00 */
[----:B------:R-:W-:Y:S01]  /*0ec0*/  IMAD.IADD R23, R13, 0x1, R23 ;  /* 0x000000010d177824 */ /* 0x000fe200078e0217 */
[----:B------:R-:W-:Y:S06]  /*0ed0*/  @P0 BRA `(.L_x_12) ;  /* 0x0000000000240947 */ /* 0x000fec0003800000 */
[----:B------:R-:W-:Y:S01]  /*0ee0*/  USHF.R.U32.HI UR4, URZ, 0x1, UR40 ;  /* 0x000000013f047899 */ /* 0x000fe20008011628 */
[----:B------:R-:W-:Y:S01]  /*0ef0*/  IADD3 R18, P0, R18, R12, RZ ;  /* 0x0000000c12127210 */ /* 0x000fe20007f1e0ff */
[----:B------:R-:W-:Y:S02]  /*0f00*/  UISETP.GE.U32.AND UP0, UPT, UR40, 0xe, UPT ;  /* 0x0000000e2800788c */ /* 0x000fe4000bf06070 */
[----:B------:R-:W-:Y:S02]  /*0f10*/  UIMAD.WIDE.U32 UR4, UR4, -0x6db6db6d, URZ ;  /* 0x92492493040478a5 */ /* 0x000fe4000f8e003f */
[----:B------:R-:W-:Y:S01]  /*0f20*/  IMAD.X R17, R23, 0x1, R17, P0 ;  /* 0x0000000117117824 */ /* 0x000fe200000e0611 */
[----:B------:R-:W-:Y:S01]  /*0f30*/  UMOV UR39, URZ ;  /* 0x0000003f00277c82 */ /* 0x000fe20008000000 */
[----:B------:R-:W-:-:S04]  /*0f40*/  USHF.R.U32.HI UR4, URZ, 0x2, UR5 ;  /* 0x000000023f047899 */ /* 0x000fc80008011605 */
[----:B------:R-:W-:Y:S02]  /*0f50*/  UIMAD UR38, UR4, -0xe, UR40 ;  /* 0xfffffff2042678a4 */ /* 0x000fe4000f8e0228 */
[----:B------:R-:W-:-:S12]  /*0f60*/  @UP0 ULOP3.LUT UR39, UR4, 0x1, URZ, 0xc0, !UPT ;  /* 0x0000000104270892 */ /* 0x000fd8000f8ec03f */
.L_x_12:
[----:B------:R-:W-:Y:S01]  /*0f70*/  ISETP.GE.U32.AND P0, PT, R18, UR8, PT ;  /* 0x0000000812007c0c */ /* 0x000fe2000bf06070 */
[----:B------:R-:W-:Y:S01]  /*0f80*/  IMAD.MOV.U32 R19, RZ, RZ, -0x1 ;  /* 0xffffffffff137424 */ /* 0x000fe200078e00ff */
[----:B------:R-:W-:Y:S01]  /*0f90*/  PRMT R8, RZ, 0x7610, R8 ;  /* 0x00007610ff087816 */ /* 0x000fe20000000008 */
[----:B------:R-:W-:Y:S01]  /*0fa0*/  IMAD.MOV.U32 R22, RZ, RZ, -0x1 ;  /* 0xffffffffff167424 */ /* 0x000fe200078e00ff */
[----:B------:R-:W-:Y:S01]  /*0fb0*/  ISETP.GE.U32.AND.EX P0, PT, R17, UR9, PT, P0 ;  /* 0x0000000911007c0c */ /* 0x000fe2000bf06100 */
[----:B------:R-:W-:-:S12]  /*0fc0*/  IMAD.MOV.U32 R2, RZ, RZ, -0x1 ;  /* 0xffffffffff027424 */ /* 0x000fd800078e00ff */
[----:B------:R-:W-:Y:S05]  /*0fd0*/  @P0 BRA `(.L_x_13) ;  /* 0x00000004002c0947 */ /* 0x000fea0003800000 */
[----:B------:R-:W1:Y:S01]  /*0fe0*/  LDC.64 R26, c[0x0][0x628] ;  /* 0x00018a00ff1a7b82 */ /* 0x000e620000000a00 */
[----:B------:R-:W-:Y:S02]  /*0ff0*/  IMAD.MOV.U32 R8, RZ, RZ, R18 ;  /* 0x000000ffff087224 */ /* 0x000fe400078e0012 */
[----:B------:R-:W-:-:S05]  /*1000*/  IMAD.MOV.U32 R9, RZ, RZ, R17 ;  /* 0x000000ffff097224 */ /* 0x000fca00078e0011 */
[----:B------:R-:W4:Y:S08]  /*1010*/  LDC R2, c[0x0][0x630] ;  /* 0x00018c00ff027b82 */ /* 0x000f300000000800 */
[----:B------:R-:W0:Y:S01]  /*1020*/  LDC.64 R28, c[0x0][0x620] ;  /* 0x00018800ff1c7b82 */ /* 0x000e220000000a00 */
[----:B-1----:R-:W-:-:S04]  /*1030*/  ISETP.NE.U32.AND P0, PT, R26, RZ, PT ;  /* 0x000000ff1a00720c */ /* 0x002fc80003f05070 */
[----:B------:R-:W-:-:S13]  /*1040*/  ISETP.NE.AND.EX P0, PT, R27, RZ, PT, P0 ;  /* 0x000000ff1b00720c */ /* 0x000fda0003f05300 */
[----:B0---4-:R-:W-:Y:S05]  /*1050*/  @!P0 BRA `(.L_x_14) ;  /* 0x0000000000288947 */ /* 0x011fea0003800000 */
[----:B------:R-:W0:Y:S02]  /*1060*/  LDC R13, c[0x0][0x634] ;  /* 0x00018d00ff0d7b82 */ /* 0x000e240000000800 */
[----:B0-----:R-:W-:-:S05]  /*1070*/  IADD3 R13, P0, R18, R13, RZ ;  /* 0x0000000d120d7210 */ /* 0x001fca0007f1e0ff */
[----:B------:R-:W-:-:S04]  /*1080*/  IMAD.X R15, RZ, RZ, R17, P0 ;  /* 0x000000ffff0f7224 */ /* 0x000fc800000e0611 */
[----:B------:R-:W-:-:S04]  /*1090*/  IMAD.WIDE.U32 R8, R15, R26, RZ ;  /* 0x0000001a0f087225 */ /* 0x000fc800078e00ff */
[----:B------:R-:W-:-:S04]  /*10a0*/  IMAD.WIDE.U32 R10, P0, R13, R27, R8 ;  /* 0x0000001b0d0a7225 */ /* 0x000fc80007800008 */
[----:B------:R-:W-:-:S04]  /*10b0*/  IMAD.WIDE.U32 R8, R13, R26, RZ ;  /* 0x0000001a0d087225 */ /* 0x000fc800078e00ff */
[----:B------:R-:W-:Y:S01]  /*10c0*/  IMAD.X R13, RZ, RZ, RZ, P0 ;  /* 0x000000ffff0d7224 */ /* 0x000fe200000e06ff */
[----:B------:R-:W-:Y:S01]  /*10d0*/  IADD3 RZ, P0, R9, R10, RZ ;  /* 0x0000000a09ff7210 */ /* 0x000fe20007f1e0ff */
[----:B------:R-:W-:-:S04]  /*10e0*/  IMAD.MOV.U32 R12, RZ, RZ, R11 ;  /* 0x000000ffff0c7224 */ /* 0x000fc800078e000b */
[----:B------:R-:W-:-:S08]  /*10f0*/  IMAD.WIDE.U32.X R8, R15, R27, R12, P0 ;  /* 0x0000001b0f087225 */ /* 0x000fd000000e040c */
.L_x_14:
[----:B------:R-:W0:Y:S01]  /*1100*/  LDC.64 R32, c[0x0][0x640] ;  /* 0x00019000ff207b82 */ /* 0x000e220000000a00 */
[-C--:B------:R-:W-:Y:S01]  /*1110*/  SHF.R.U64 R30, R8, R2.reuse, R9 ;  /* 0x00000002081e7219 */ /* 0x080fe20000001209 */
[----:B------:R-:W-:Y:S01]  /*1120*/  IMAD.MOV.U32 R19, RZ, RZ, R17 ;  /* 0x000000ffff137224 */ /* 0x000fe200078e0011 */
[----:B------:R-:W-:Y:S02]  /*1130*/  SHF.R.U32.HI R2, RZ, R2, R9 ;  /* 0x00000002ff027219 */ /* 0x000fe40000011609 */
[----:B------:R-:W-:-:S03]  /*1140*/  IADD3 R11, P0, RZ, -R30, RZ ;  /* 0x8000001eff0b7210 */ /* 0x000fc60007f1e0ff */
[----:B------:R-:W1:Y:S02]  /*1150*/  LDC R10, c[0x0][0x618] ;  /* 0x00018600ff0a7b82 */ /* 0x000e640000000800 */
[----:B------:R-:W-:-:S04]  /*1160*/  IMAD.X R9, RZ, RZ, ~R2, P0 ;  /* 0x000000ffff097224 */ /* 0x000fc800000e0e02 */
[-C--:B------:R-:W-:Y:S02]  /*1170*/  IMAD R2, R9, R28.reuse, RZ ;  /* 0x0000001c09027224 */ /* 0x080fe400078e02ff */
[----:B------:R-:W4:Y:S01]  /*1180*/  LDC R13, c[0x0][0x608] ;  /* 0x00018200ff0d7b82 */ /* 0x000f220000000800 */
[----:B------:R-:W-:-:S04]  /*1190*/  IMAD.WIDE.U32 R8, R11, R28, R18 ;  /* 0x0000001c0b087225 */ /* 0x000fc800078e0012 */
[----:B------:R-:W-:Y:S02]  /*11a0*/  IMAD R11, R11, R29, R2 ;  /* 0x0000001d0b0b7224 */ /* 0x000fe400078e0202 */
[----:B------:R-:W-:Y:S01]  /*11b0*/  IMAD.MOV.U32 R2, RZ, RZ, -0x1 ;  /* 0xffffffffff027424 */ /* 0x000fe200078e00ff */
[----:B------:R-:W2:Y:S01]  /*11c0*/  LDC R31, c[0x0][0x658] ;  /* 0x00019600ff1f7b82 */ /* 0x000ea20000000800 */
[----:B------:R-:W-:Y:S01]  /*11d0*/  IMAD.IADD R9, R9, 0x1, R11 ;  /* 0x0000000109097824 */ /* 0x000fe200078e020b */
[----:B0-----:R-:W-:Y:S01]  /*11e0*/  ISETP.NE.U32.AND P0, PT, R32, RZ, PT ;  /* 0x000000ff2000720c */ /* 0x001fe20003f05070 */
[----:B------:R-:W-:-:S03]  /*11f0*/  IMAD.MOV.U32 R28, RZ, RZ, 0x1 ;  /* 0x00000001ff1c7424 */ /* 0x000fc600078e00ff */
[----:B------:R-:W-:Y:S02]  /*1200*/  ISETP.NE.AND.EX P0, PT, R33, RZ, PT, P0 ;  /* 0x000000ff2100720c */ /* 0x000fe40003f05300 */
[----:B------:R-:W0:Y:S01]  /*1210*/  LDC R27, c[0x0][0x600] ;  /* 0x00018000ff1b7b82 */ /* 0x000e220000000800 */
[-CC-:B-1----:R-:W-:Y:S02]  /*1220*/  SHF.R.U64 R25, R8, R10.reuse, R9.reuse ;  /* 0x0000000a08197219 */ /* 0x182fe40000001209 */
[----:B------:R-:W-:-:S05]  /*1230*/  SHF.R.U32.HI R8, RZ, R10, R9 ;  /* 0x0000000aff087219 */ /* 0x000fca0000011609 */
[----:B------:R-:W1:Y:S01]  /*1240*/  LDC R22, c[0x0][0x648] ;  /* 0x00019200ff167b82 */ /* 0x000e620000000800 */
[-CC-:B----4-:R-:W-:Y:S02]  /*1250*/  SHF.R.U64 R34, R25, R13.reuse, R8.reuse ;  /* 0x0000000d19227219 */ /* 0x190fe40000001208 */
[----:B------:R-:W-:-:S05]  /*1260*/  SHF.R.U32.HI R8, RZ, R13, R8 ;  /* 0x0000000dff087219 */ /* 0x000fca0000011608 */
[----:B------:R-:W4:Y:S01]  /*1270*/  LDC R26, c[0x0][0x638] ;  /* 0x00018e00ff1a7b82 */ /* 0x000f220000000800 */
[-CC-:B--2---:R-:W-:Y:S02]  /*1280*/  SHF.R.U64 R36, R34, R31.reuse, R8.reuse ;  /* 0x0000001f22247219 */ /* 0x184fe40000001208 */
[-C--:B------:R-:W-:Y:S02]  /*1290*/  SHF.L.U32 R2, R2, R31.reuse, RZ ;  /* 0x0000001f02027219 */ /* 0x080fe400000006ff */
[----:B------:R-:W-:Y:S01]  /*12a0*/  SHF.R.U32.HI R9, RZ, R31, R8 ;  /* 0x0000001fff097219 */ /* 0x000fe20000011608 */
[----:B------:R-:W-:Y:S01]  /*12b0*/  IMAD.MOV.U32 R8, RZ, RZ, R36 ;  /* 0x000000ffff087224 */ /* 0x000fe200078e0024 */
[----:B------:R-:W-:Y:S01]  /*12c0*/  LOP3.LUT R15, RZ, R2, RZ, 0x33, !PT ;  /* 0x00000002ff0f7212 */ /* 0x000fe200078e33ff */
[----:B------:R-:W2:Y:S01]  /*12d0*/  LDC R29, c[0x0][0x610] ;  /* 0x00018400ff1d7b82 */ /* 0x000ea20000000800 */
[----:B------:R-:W-:Y:S05]  /*12e0*/  @!P0 BRA `(.L_x_15) ;  /* 0x0000000000288947 */ /* 0x000fea0003800000 */
[----:B------:R-:W3:Y:S02]  /*12f0*/  LDC R13, c[0x0][0x64c] ;  /* 0x00019300ff0d7b82 */ /* 0x000ee40000000800 */
[----:B---3--:R-:W-:-:S05]  /*1300*/  IADD3 R13, P0, R36, R13, RZ ;  /* 0x0000000d240d7210 */ /* 0x008fca0007f1e0ff */
        /* <DEDUP_REMOVED lines=8> */
.L_x_15:
[----:B-1----:R-:W-:Y:S01]  /*1390*/  SHF.R.U64 R7, R8, R22, R9 ;  /* 0x0000001608077219 */ /* 0x002fe20000001209 */
[----:B0-----:R-:W-:Y:S01]  /*13a0*/  VIADD R8, R27, 0xffffffff ;  /* 0xffffffff1b087836 */ /* 0x001fe20000000000 */
[----:B------:R-:W-:Y:S01]  /*13b0*/  SHF.L.U32 R2, R28, R31, RZ ;  /* 0x0000001f1c027219 */ /* 0x000fe200000006ff */
[----:B------:R-:W-:Y:S01]  /*13c0*/  @P1 IMAD R20, R21, R24, R6 ;  /* 0x0000001815141224 */ /* 0x000fe200078e0206 */
[----:B------:R-:W-:Y:S01]  /*13d0*/  LOP3.LUT R15, R34, R15, RZ, 0xc0, !PT ;  /* 0x0000000f220f7212 */ /* 0x000fe200078ec0ff */
[----:B------:R-:W-:Y:S01]  /*13e0*/  IMAD.MOV R9, RZ, RZ, -R7 ;  /* 0x000000ffff097224 */ /* 0x000fe200078e0a07 */
[----:B------:R-:W-:Y:S01]  /*13f0*/  LOP3.LUT R8, R25, R8, RZ, 0xc0, !PT ;  /* 0x0000000819087212 */ /* 0x000fe200078ec0ff */
[----:B------:R-:W-:Y:S02]  /*1400*/  IMAD.MOV.U32 R6, RZ, RZ, 0x1 ;  /* 0x00000001ff067424 */ /* 0x000fe400078e00ff */
[----:B------:R-:W-:Y:S02]  /*1410*/  IMAD R15, R2, R7, R15 ;  /* 0x00000007020f7224 */ /* 0x000fe400078e020f */
[----:B----4-:R-:W-:-:S02]  /*1420*/  IMAD R2, R9, R26, R36 ;  /* 0x0000001a09027224 */ /* 0x010fc400078e0224 */
[----:B--2---:R-:W-:Y:S02]  /*1430*/  IMAD R19, R15, R29, R20 ;  /* 0x0000001d0f137224 */ /* 0x004fe400078e0214 */
[--C-:B------:R-:W-:Y:S01]  /*1440*/  IMAD R2, R2, R27, R8.reuse ;  /* 0x0000001b02027224 */ /* 0x100fe200078e0208 */
[----:B------:R-:W-:-:S04]  /*1450*/  PRMT R8, R6, 0x7610, R8 ;  /* 0x0000761006087816 */ /* 0x000fc80000000008 */
[----:B------:R-:W-:Y:S02]  /*1460*/  SEL R22, R2, R19, !P1 ;  /* 0x0000001302167207 */ /* 0x000fe40004800000 */
[----:B------:R-:W-:Y:S01]  /*1470*/  SEL R19, R19, R2, !P1 ;  /* 0x0000000213137207 */ /* 0x000fe20004800000 */
[----:B------:R-:W-:-:S07]  /*1480*/  IMAD.MOV.U32 R2, RZ, RZ, R30 ;  /* 0x000000ffff027224 */ /* 0x000fce00078e001e */
.L_x_13:
[----:B------:R-:W-:Y:S05]  /*1490*/  @!P3 BRA `(.L_x_16) ;  /* 0x00000000000cb947 */ /* 0x000fea0003800000 */
[----:B------:R-:W-:Y:S01]  /*14a0*/  UCGABAR_WAIT ;  /* 0x0000000000007dc7 */ /* 0x000fe20008000000 */
[----:B------:R-:W-:Y:S01]  /*14b0*/  CCTL.IVALL ;  /* 0x00000000ff00798f */ /* 0x000fe20002000000 */
[----:B------:R-:W-:Y:S05]  /*14c0*/  BRA `(.L_x_17) ;  /* 0x0000000000047947 */ /* 0x000fea0003800000 */
.L_x_16:
[----:B------:R-:W-:Y:S06]  /*14d0*/  BAR.SYNC.DEFER_BLOCKING 0x0 ;  /* 0x0000000000007b1d */ /* 0x000fec0000010000 */
.L_x_17:
[----:B------:R-:W-:Y:S05]  /*14e0*/  @!P2 BRA `(.L_x_18) ;  /* 0x00000038000ca947 */ /* 0x000fea0003800000 */
[----:B------:R-:W-:-:S13]  /*14f0*/  ISETP.GT.U32.AND P0, PT, R35, 0x1, PT ;  /* 0x000000012300780c */ /* 0x000fda0003f04070 */
[----:B------:R-:W-:Y:S05]  /*1500*/  @P0 EXIT ;  /* 0x000000000000094d */ /* 0x000fea0003800000 */
.L_x_19:
[----:B------:R-:W-:-:S08]  /*1510*/  NOP ;  /* 0x0000000000007918 */ /* 0x000fd00000000000 */
[----:B------:R-:W1:Y:S02]  /*1520*/  USETMAXREG.TRY_ALLOC.CTAPOOL UP0, 0xe8 ;  /* 0x000000e8000079c8 */ /* 0x000e640008000600 */
[----:B-1----:R-:W-:-:S13]  /*1530*/  PLOP3.LUT P0, PT, PT, PT, UP0, 0x80, 0x0 ;  /* 0x000000000000781c */ /* 0x002fda0003f0f008 */
[----:B------:R-:W-:Y:S05]  /*1540*/  @!P0 BRA `(.L_x_19) ;  /* 0xfffffffc00f08947 */ /* 0x000fea000383ffff */
[----:B------:R-:W-:-:S13]  /*1550*/  LOP3.LUT P0, RZ, R8, 0xff, RZ, 0xc0, !PT ;  /* 0x000000ff08ff7812 */ /* 0x000fda000780c0ff */
[----:B------:R-:W-:Y:S05]  /*1560*/  @!P0 EXIT ;  /* 0x000000000000894d */ /* 0x000fea0003800000 */
[----:B------:R-:W1:Y:S01]  /*1570*/  S2UR UR4, SR_CgaCtaId ;  /* 0x00000000000479c3 */ /* 0x000e620000008800 */
[----:B--2---:R-:W-:Y:S01]  /*1580*/  VIADD R14, R14, 0xffffffff ;  /* 0xffffffff0e0e7836 */ /* 0x004fe20000000000 */
[CC--:B------:R-:W-:Y:S01]  /*1590*/  LEA.HI R4, R0.reuse, R3.reuse, RZ, 0x2 ;  /* 0x0000000300047211 */ /* 0x0c0fe200078f10ff */
[----:B------:R-:W-:Y:S01]  /*15a0*/  UMOV UR41, 0x400 ;  /* 0x0000040000297882 */ /* 0x000fe20000000000 */
[----:B------:R-:W-:Y:S01]  /*15b0*/  LEA.HI R0, R0, R3, RZ, 0x5 ;  /* 0x0000000300007211 */ /* 0x000fe200078f28ff */
[----:B------:R-:W-:Y:S01]  /*15c0*/  UISETP.LT.AND UP0, UPT, UR40, 0x1, UPT ;  /* 0x000000012800788c */ /* 0x000fe2000bf01270 */
[----:B------:R-:W-:Y:S01]  /*15d0*/  R2UR UR42, R14 ;  /* 0x000000000e2a72ca */ /* 0x000fe200000e0000 */
[----:B------:R-:W-:Y:S01]  /*15e0*/  ULDC UR6, c[0x0][0x284] ;  /* 0x0000a10000067ab9 */ /* 0x000fe20000000800 */
[--C-:B------:R-:W-:Y:S01]  /*15f0*/  SHF.R.S32.HI R60, RZ, 0x2, R4.reuse ;  /* 0x00000002ff3c7819 */ /* 0x100fe20000011404 */
[----:B------:R-:W-:Y:S01]  /*1600*/  USEL UR43, UR40, 0x1, UP0 ;  /* 0x00000001282b7887 */ /* 0x000fe20008000000 */
[----:B------:R-:W-:Y:S01]  /*1610*/  SHF.R.S32.HI R5, RZ, 0x1f, R4 ;  /* 0x0000001fff057819 */ /* 0x000fe20000011404 */
[----:B------:R-:W-:Y:S01]  /*1620*/  USHF.L.U32 UR46, UR40, 0x1, URZ ;  /* 0x00000001282e7899 */ /* 0x000fe2000800063f */
[----:B------:R-:W-:Y:S01]  /*1630*/  LOP3.LUT R4, R4, 0xfffffffc, RZ, 0xc0, !PT ;  /* 0xfffffffc04047812 */ /* 0x000fe200078ec0ff */
[----:B------:R-:W-:Y:S01]  /*1640*/  UIADD3 UR43, -UR43, UR40, URZ ;  /* 0x000000282b2b7290 */ /* 0x000fe2000fffe13f */
[----:B------:R-:W-:-:S02]  /*1650*/  LEA.HI R5, R5, R60, RZ, 0x3 ;  /* 0x0000003c05057211 */ /* 0x000fc400078f18ff */
[----:B------:R-:W-:Y:S01]  /*1660*/  ISETP.NE.AND P0, PT, R14, RZ, PT ;  /* 0x000000ff0e00720c */ /* 0x000fe20003f05270 */
[----:B---3--:R-:W-:Y:S01]  /*1670*/  IMAD.IADD R59, R3, 0x1, -R4 ;  /* 0x00000001033b7824 */ /* 0x008fe200078e0a04 */
[----:B------:R-:W-:Y:S01]  /*1680*/  LOP3.LUT R5, R5, 0xfffffff8, RZ, 0xc0, !PT ;  /* 0xfffffff805057812 */ /* 0x000fe200078ec0ff */
[----:B------:R-:W-:Y:S01]  /*1690*/  USHF.L.U32 UR42, UR42, 0x3, URZ ;  /* 0x000000032a2a7899 */ /* 0x000fe2000800063f */
[----:B------:R-:W-:Y:S02]  /*16a0*/  LOP3.LUT R72, R16, 0x1, RZ, 0xfc, !PT ;  /* 0x0000000110487812 */ /* 0x000fe400078efcff */
[----:B------:R-:W-:Y:S01]  /*16b0*/  SEL R73, RZ, 0x1, P0 ;  /* 0x00000001ff497807 */ /* 0x000fe20000000000 */
[----:B------:R-:W-:Y:S01]  /*16c0*/  IMAD.IADD R60, R60, 0x1, -R5 ;  /* 0x000000013c3c7824 */ /* 0x000fe200078e0a05 */
[----:B-1----:R-:W-:Y:S01]  /*16d0*/  ULEA UR41, UR4, UR41, 0x18 ;  /* 0x0000002904297291 */ /* 0x002fe2000f8ec03f */
[----:B------:R-:W-:Y:S01]  /*16e0*/  SHF.R.S32.HI R5, RZ, 0x5, R0 ;  /* 0x00000005ff057819 */ /* 0x000fe20000011400 */
[----:B------:R-:W-:-:S02]  /*16f0*/  IMAD.U32 R63, RZ, RZ, UR42 ;  /* 0x0000002aff3f7e24 */ /* 0x000fc4000f8e00ff */
[----:B------:R-:W-:Y:S01]  /*1700*/  UIADD3 UR47, UR41, 0xf0, URZ ;  /* 0x000000f0292f7890 */ /* 0x000fe2000fffe03f */
[--C-:B------:R-:W-:Y:S01]  /*1710*/  SHF.R.S32.HI R61, RZ, 0x1f, R60.reuse ;  /* 0x0000001fff3d7819 */ /* 0x100fe2000001143c */
[----:B------:R-:W-:Y:S01]  /*1720*/  UIADD3 UR4, UR41, 0x200, URZ ;  /* 0x0000020029047890 */ /* 0x000fe2000fffe03f */
[--C-:B------:R-:W-:Y:S01]  /*1730*/  IMAD R66, R5, -0x10, -R60.reuse ;  /* 0xfffffff005427824 */ /* 0x100fe200078e0a3c */
[----:B------:R-:W-:Y:S01]  /*1740*/  UIADD3 UR5, UR41, 0x1c200, URZ ;  /* 0x0001c20029057890 */ /* 0x000fe2000fffe03f */
[----:B------:R-:W-:Y:S01]  /*1750*/  LOP3.LUT R65, R63, 0x8, RZ, 0xc0, !PT ;  /* 0x000000083f417812 */ /* 0x000fe200078ec0ff */
[----:B------:R-:W-:Y:S01]  /*1760*/  USHF.R.U32.HI UR4, URZ, 0x4, UR4 ;  /* 0x000000043f047899 */ /* 0x000fe20008011604 */
[----:B------:R-:W-:Y:S01]  /*1770*/  IMAD.U32 R62, RZ, RZ, UR47 ;  /* 0x0000002fff3e7e24 */ /* 0x000fe2000f8e00ff */
[----:B------:R-:W-:Y:S01]  /*1780*/  USHF.R.U32.HI UR5, URZ, 0x4, UR5 ;  /* 0x000000043f057899 */ /* 0x000fe20008011605 */
[----:B------:R-:W-:Y:S01]  /*1790*/  IMAD.WIDE R60, R5, 0x10, R60 ;  /* 0x00000010053c7825 */ /* 0x000fe200078e023c */
[----:B------:R-:W-:Y:S01]  /*17a0*/  ULOP3.LUT UR4, UR4, 0x3fff, URZ, 0xc0, !UPT ;  /* 0x00003fff04047892 */ /* 0x000fe2000f8ec03f */
[----:B------:R-:W-:Y:S01]  /*17b0*/  LOP3.LUT R63, R63, 0x8, RZ, 0xc, !PT ;  /* 0x000000083f3f7812 */ /* 0x000fe200078e0cff */
[----:B------:R-:W-:Y:S01]  /*17c0*/  ULOP3.LUT UR5, UR5, 0x3fff, URZ, 0xc0, !UPT ;  /* 0x00003fff05057892 */ /* 0x000fe2000f8ec03f */
[----:B------:R-:W-:Y:S01]  /*17d0*/  VIADD R64, R62, UR42 ;  /* 0x0000002a3e407c36 */ /* 0x000fe20008000000 */
[----:B------:R-:W-:Y:S01]  /*17e0*/  LOP3.LUT R65, R65, 0x18, RZ, 0x3c, !PT ;  /* 0x0000001841417812 */ /* 0x000fe200078e3cff */
[----:B------:R-:W-:Y:S01]  /*17f0*/  VIADD R66, R66, UR6 ;  /* 0x0000000642427c36 */ /* 0x000fe20008000000 */
[----:B------:R-:W-:-:S02]  /*1800*/  ULOP3.LUT UR44, UR4, 0x10000, URZ, 0xfc, !UPT ;  /* 0x00010000042c7892 */ /* 0x000fc4000f8efc3f */
[----:B------:R-:W-:-:S12]  /*1810*/  ULOP3.LUT UR45, UR5, 0x10000, URZ, 0xfc, !UPT ;  /* 0x00010000052d7892 */ /* 0x000fd8000f8efc3f */
.L_x_105:
[----:B------:R-:W-:Y:S01]  /*1820*/  SHF.L.U32 R3, R73, 0x1f, RZ ;  /* 0x0000001f49037819 */ /* 0x000fe200000006ff */
[----:B------:R-:W-:Y:S02]  /*1830*/  ULDC UR4, c[0x0][0x28c] ;  /* 0x0000a30000047ab9 */ /* 0x000fe40000000800 */
[----:B------:R-:W-:Y:S01]  /*1840*/  ISETP.LT.AND P1, PT, RZ, UR4, PT ;  /* 0x00000004ff007c0c */ /* 0x000fe2000bf21270 */
[----:B------:R-:W1:Y:S02]  /*1850*/  SYNCS.PHASECHK.TRANS64.TRYWAIT P0, [R62+UR42], R3 ;  /* 0x000000033e0075a7 */ /* 0x000e64000800016a */
[----:B01-34-:R-:W-:Y:S10]  /*1860*/  @!P0 BRA `(.L_x_20) ;  /* 0x0000004800ac8947 */ /* 0x01bff40003800000 */
.L_x_137:
[----:B------:R-:W-:Y:S05]  /*1870*/  @P1 BRA `(.L_x_21) ;  /* 0x0000000000401947 */ /* 0x000fea0003800000 */
[----:B------:R-:W-:Y:S01]  /*1880*/  MOV R0, 0x0 ;  /* 0x0000000000007802 */ /* 0x000fe20000000f00 */
[----:B------:R-:W-:Y:S01]  /*1890*/  ULDC.64 UR4, c[0x4][0x68] ;  /* 0x01001a0000047ab9 */ /* 0x000fe20000000a00 */
[----:B------:R-:W-:Y:S01]  /*18a0*/  ULDC.64 UR6, c[0x4][0x8] ;  /* 0x0100020000067ab9 */ /* 0x000fe20000000a00 */
[----:B------:R-:W-:Y:S01]  /*18b0*/  IMAD.U32 R4, RZ, RZ, UR4 ;  /* 0x00000004ff047e24 */ /* 0x000fe2000f8e00ff */
[----:B------:R2:W3:Y:S01]  /*18c0*/  LDC.64 R14, c[0x4][R0] ;  /* 0x01000000000e7b82 */ /* 0x0004e20000000a00 */
[----:B------:R-:W-:Y:S01]  /*18d0*/  IMAD.U32 R5, RZ, RZ, UR5 ;  /* 0x00000005ff057e24 */ /* 0x000fe2000f8e00ff */
[----:B------:R-:W-:Y:S01]  /*18e0*/  ULDC.64 UR4, c[0x4][0x70] ;  /* 0x01001c0000047ab9 */ /* 0x000fe20000000a00 */
[----:B------:R-:W-:Y:S02]  /*18f0*/  IMAD.U32 R10, RZ, RZ, UR6 ;  /* 0x00000006ff0a7e24 */ /* 0x000fe4000f8e00ff */
[----:B------:R-:W-:Y:S02]  /*1900*/  IMAD.U32 R6, RZ, RZ, UR4 ;  /* 0x00000004ff067e24 */ /* 0x000fe4000f8e00ff */
[----:B------:R-:W-:-:S02]  /*1910*/  IMAD.U32 R7, RZ, RZ, UR5 ;  /* 0x00000005ff077e24 */ /* 0x000fc4000f8e00ff */
[----:B------:R-:W-:Y:S02]  /*1920*/  IMAD.U32 R11, RZ, RZ, UR7 ;  /* 0x00000007ff0b7e24 */ /* 0x000fe4000f8e00ff */
[----:B------:R-:W-:Y:S02]  /*1930*/  IMAD.MOV.U32 R8, RZ, RZ, 0x1e1 ;  /* 0x000001e1ff087424 */ /* 0x000fe400078e00ff */
[----:B0-----:R-:W-:Y:S02]  /*1940*/  IMAD.MOV.U32 R12, RZ, RZ, 0x1 ;  /* 0x00000001ff0c7424 */ /* 0x001fe400078e00ff */
[----:B--2---:R-:W-:-:S07]  /*1950*/  IMAD.MOV.U32 R13, RZ, RZ, RZ ;  /* 0x000000ffff0d7224 */ /* 0x004fce00078e00ff */
[----:B------:R-:W-:-:S07]  /*1960*/  LEPC R20, `(.L_x_21) ;  /* 0x000000001014794e */ /* 0x000fce0000000000 */
[----:B-1-3-5:R-:W-:Y:S05]  /*1970*/  CALL.ABS.NOINC R14 ;  /* 0x000000000e007343 */ /* 0x02afea0003c00000 */
.L_x_21:
[----:B------:R-:W-:-:S13]  /*1980*/  ISETP.NE.AND P0, PT, R72, 0x3, PT ;  /* 0x000000034800780c */ /* 0x000fda0003f05270 */
[----:B------:R-:W-:Y:S05]  /*1990*/  @!P0 BRA `(.L_x_22) ;  /* 0x0000000000048947 */ /* 0x000fea0003800000 */
[----:B------:R-:W-:Y:S01]  /*19a0*/  BPT.TRAP 0x1 ;  /* 0x000000040000795c */ /* 0x000fe20000300000 */
.L_x_22:
[----:B-1----:R-:W-:Y:S02]  /*19b0*/  IMAD.U32 R3, RZ, RZ, UR38 ;  /* 0x00000026ff037e24 */ /* 0x002fe4000f8e00ff */
[----:B------:R-:W-:-:S03]  /*19c0*/  IMAD.U32 R0, RZ, RZ, UR39 ;  /* 0x00000027ff007e24 */ /* 0x000fc6000f8e00ff */
[----:B------:R-:W-:Y:S02]  /*19d0*/  LEA R3, R3, UR41, 0x3 ;  /* 0x0000002903037c11 */ /* 0x000fe4000f8e18ff */
[----:B------:R-:W-:-:S04]  /*19e0*/  SHF.L.U32 R0, R0, 0x1f, RZ ;  /* 0x0000001f00007819 */ /* 0x000fc800000006ff */
[----:B------:R1:W2:Y:S01]  /*19f0*/  SYNCS.PHASECHK.TRANS64.TRYWAIT P1, [R3+URZ], R0 ;  /* 0x00000000030075a7 */ /* 0x0002a2000802017f */
[----:B------:R-:W-:Y:S05]  /*1a00*/  @!P0 BRA `(.L_x_23) ;  /* 0x0000000000048947 */ /* 0x000fea0003800000 */
[----:B------:R-:W-:Y:S01]  /*1a10*/  BPT.TRAP 0x1 ;  /* 0x000000040000795c */ /* 0x000fe20000300000 */
.L_x_23:
[----:B--2---:R-:W-:Y:S05]  /*1a20*/  @P1 BRA `(.L_x_24) ;  /* 0x0000000000081947 */ /* 0x004fea0003800000 */
[----:B------:R-:W2:Y:S02]  /*1a30*/  SYNCS.PHASECHK.TRANS64.TRYWAIT P1, [R3+URZ], R0 ;  /* 0x00000000030075a7 */ /* 0x000ea4000802017f */
[----:B--2---:R-:W-:Y:S05]  /*1a40*/  @!P1 BRA `(.L_x_25) ;  /* 0x0000004800489947 */ /* 0x004fea0003800000 */
.L_x_24:
[----:B------:R-:W-:Y:S05]  /*1a50*/  WARPSYNC.ALL ;  /* 0x0000000000007948 */ /* 0x000fea0003800000 */
[----:B------:R-:W-:Y:S01]  /*1a60*/  ULEA UR8, UR38, UR44, 0x9 ;  /* 0x0000002c26087291 */ /* 0x000fe2000f8e483f */
[----:B------:R-:W-:Y:S01]  /*1a70*/  WARPGROUP.ARRIVE ;  /* 0x00000000000079c5 */ /* 0x000fe20000000000 */
[----:B------:R-:W-:Y:S01]  /*1a80*/  ULEA UR9, UR38, UR45, 0x9 ;  /* 0x0000002d26097291 */ /* 0x000fe2000f8e483f */
[----:B-12---:R-:W-:Y:S01]  /*1a90*/  IMAD.U32 R0, RZ, RZ, UR43 ;  /* 0x0000002bff007e24 */ /* 0x006fe2000f8e00ff */
[----:B------:R-:W-:Y:S01]  /*1aa0*/  UMOV UR5, 0x40000040 ;  /* 0x4000004000057882 */ /* 0x000fe20000000000 */
[----:B------:R-:W-:-:S02]  /*1ab0*/  UMOV UR7, 0x40000040 ;  /* 0x4000004000077882 */ /* 0x000fc40000000000 */
[----:B------:R-:W-:Y:S01]  /*1ac0*/  UMOV UR4, UR8 ;  /* 0x0000000800047c82 */ /* 0x000fe20008000000 */
[----:B------:R-:W-:Y:S01]  /*1ad0*/  ISETP.GE.AND P1, PT, R0, 0x1, PT ;  /* 0x000000010000780c */ /* 0x000fe20003f26270 */
[----:B------:R-:W-:Y:S02]  /*1ae0*/  UMOV UR6, UR9 ;  /* 0x0000000900067c82 */ /* 0x000fe40008000000 */
[----:B------:R-:W-:Y:S01]  /*1af0*/  HGMMA.64x64x8.F32.TF32 R24, gdesc[UR4], RZ, !UPT, gsb0 ;  /* 0x04e00000041879f0 */ /* 0x000fe2000c0028ff */
[----:B------:R-:W-:Y:S02]  /*1b00*/  UIADD3 UR4, UR8, 0x2, URZ ;  /* 0x0000000208047890 */ /* 0x000fe4000fffe03f */
[----:B------:R-:W-:Y:S01]  /*1b10*/  UIADD3 UR6, UR9, 0x2, URZ ;  /* 0x0000000209067890 */ /* 0x000fe2000fffe03f */
[----:B------:R-:W-:Y:S01]  /*1b20*/  UMOV UR5, 0x40000040 ;  /* 0x4000004000057882 */ /* 0x000fe20000000000 */
[----:B------:R-:W-:Y:S01]  /*1b30*/  UMOV UR7, 0x40000040 ;  /* 0x4000004000077882 */ /* 0x000fe20000000000 */
[----:B------:R-:W-:-:S02]  /*1b40*/  WARPGROUP.DEPBAR.LE gsb0, 0x0 ;  /* 0x00008000000079c5 */ /* 0x000fc40000010000 */
[----:B------:R-:W-:-:S06]  /*1b50*/  WARPGROUP.ARRIVE ;  /* 0x00000000000079c5 */ /* 0x000fcc0000000000 */
[----:B------:R-:W-:Y:S01]  /*1b60*/  HGMMA.64x64x8.F32.TF32 R24, gdesc[UR4], R24, gsb0 ;  /* 0x04e00000041879f0 */ /* 0x000fe20008002818 */
[----:B------:R-:W-:Y:S02]  /*1b70*/  UIADD3 UR4, UR8, 0x4, URZ ;  /* 0x0000000408047890 */ /* 0x000fe4000fffe03f */
[----:B------:R-:W-:Y:S01]  /*1b80*/  UIADD3 UR6, UR9, 0x4, URZ ;  /* 0x0000000409067890 */ /* 0x000fe2000fffe03f */
[----:B------:R-:W-:Y:S01]  /*1b90*/  UMOV UR5, 0x40000040 ;  /* 0x4000004000057882 */ /* 0x000fe20000000000 */
[----:B------:R-:W-:Y:S01]  /*1ba0*/  UMOV UR7, 0x40000040 ;  /* 0x4000004000077882 */ /* 0x000fe20000000000 */
[----:B------:R-:W-:Y:S02]  /*1bb0*/  WARPGROUP.DEPBAR.LE gsb0, 0x0 ;  /* 0x00008000000079c5 */ /* 0x000fe40000010000 */
        /* <DEDUP_REMOVED lines=8> */
[----:B------:R-:W-:Y:S03]  /*1c40*/  HGMMA.64x64x8.F32.TF32 R24, gdesc[UR4], R24, gsb0 ;  /* 0x04e00000041879f0 */ /* 0x000fe60008002818 */
[----:B------:R-:W-:Y:S02]  /*1c50*/  WARPGROUP.DEPBAR.LE gsb0, 0x0 ;  /* 0x00008000000079c5 */ /* 0x000fe40000010000 */
[----:B------:R-:W-:Y:S05]  /*1c60*/  @!P1 BRA `(.L_x_26) ;  /* 0x0000000400149947 */ /* 0x000fea0003800000 */
[----:B------:R-:W-:Y:S01]  /*1c70*/  UIADD3 UR4, UR38, 0x1, URZ ;  /* 0x0000000126047890 */ /* 0x000fe2000fffe03f */
[----:B------:R-:W-:Y:S02]  /*1c80*/  IMAD.U32 R0, RZ, RZ, UR43 ;  /* 0x0000002bff007e24 */ /* 0x000fe4000f8e00ff */
[----:B------:R-:W-:Y:S01]  /*1c90*/  IMAD.U32 R3, RZ, RZ, UR38 ;  /* 0x00000026ff037e24 */ /* 0x000fe2000f8e00ff */
[----:B------:R-:W-:-:S04]  /*1ca0*/  UISETP.NE.AND UP0, UPT, UR4, 0xe, UPT ;  /* 0x0000000e0400788c */ /* 0x000fc8000bf05270 */
[----:B------:R-:W-:Y:S02]  /*1cb0*/  USEL UR5, URZ, 0x1, UP0 ;  /* 0x000000013f057887 */ /* 0x000fe40008000000 */
[----:B------:R-:W-:Y:S02]  /*1cc0*/  USEL UR8, UR4, URZ, UP0 ;  /* 0x0000003f04087287 */ /* 0x000fe40008000000 */
[----:B------:R-:W-:-:S06]  /*1cd0*/  ULOP3.LUT UR5, UR39, UR5, URZ, 0x3c, !UPT ;  /* 0x0000000527057292 */ /* 0x000fcc000f8e3c3f */
[----:B------:R-:W-:-:S07]  /*1ce0*/  IMAD.U32 R6, RZ, RZ, UR5 ;  /* 0x00000005ff067e24 */ /* 0x000fce000f8e00ff */
.L_x_33:
[----:B------:R-:W-:Y:S05]  /*1cf0*/  @!P0 BRA `(.L_x_27) ;  /* 0x0000000000048947 */ /* 0x000fea0003800000 */
[----:B------:R-:W-:Y:S01]  /*1d00*/  BPT.TRAP 0x1 ;  /* 0x000000040000795c */ /* 0x000fe20000300000 */
.L_x_27:
[----:B------:R-:W-:Y:S01]  /*1d10*/  ULEA UR4, UR8, UR41, 0x3 ;  /* 0x0000002908047291 */ /* 0x000fe2000f8e183f */
[----:B------:R-:W-:-:S08]  /*1d20*/  SHF.L.U32 R4, R6, 0x1f, RZ ;  /* 0x0000001f06047819 */ /* 0x000fd000000006ff */
[----:B------:R1:W2:Y:S01]  /*1d30*/  SYNCS.PHASECHK.TRANS64.TRYWAIT P1, [UR4], R4 ;  /* 0x00000004ff0075a7 */ /* 0x0002a20008020144 */
[----:B------:R-:W-:Y:S05]  /*1d40*/  @!P0 BRA `(.L_x_28) ;  /* 0x0000000000048947 */ /* 0x000fea0003800000 */
[----:B------:R-:W-:Y:S01]  /*1d50*/  BPT.TRAP 0x1 ;  /* 0x000000040000795c */ /* 0x000fe20000300000 */
.L_x_28:
[----:B--2---:R-:W-:Y:S05]  /*1d60*/  @P1 BRA `(.L_x_29) ;  /* 0x0000000000081947 */ /* 0x004fea0003800000 */
[----:B------:R-:W2:Y:S02]  /*1d70*/  SYNCS.PHASECHK.TRANS64.TRYWAIT P1, [UR4], R4 ;  /* 0x00000004ff0075a7 */ /* 0x000ea40008020144 */
[----:B--2---:R-:W-:Y:S05]  /*1d80*/  @!P1 BRA `(.L_x_30) ;  /* 0x00000044008c9947 */ /* 0x004fea0003800000 */
.L_x_29:
[----:B------:R-:W-:Y:S01]  /*1d90*/  ULEA UR9, UR8, UR44, 0x9 ;  /* 0x0000002c08097291 */ /* 0x000fe2000f8e483f */
[----:B------:R-:W-:Y:S01]  /*1da0*/  WARPGROUP.ARRIVE ;  /* 0x00000000000079c5 */ /* 0x000fe20000000000 */
[----:B------:R-:W-:Y:S01]  /*1db0*/  ULEA UR10, UR8, UR45, 0x9 ;  /* 0x0000002d080a7291 */ /* 0x000fe2000f8e483f */
[----:B------:R-:W-:Y:S01]  /*1dc0*/  UMOV UR5, 0x40000040 ;  /* 0x4000004000057882 */ /* 0x000fe20000000000 */
[----:B------:R-:W-:-:S03]  /*1dd0*/  UMOV UR7, 0x40000040 ;  /* 0x4000004000077882 */ /* 0x000fc60000000000 */
[----:B------:R-:W-:Y:S02]  /*1de0*/  UMOV UR4, UR9 ;  /* 0x0000000900047c82 */ /* 0x000fe40008000000 */
[----:B------:R-:W-:Y:S02]  /*1df0*/  UMOV UR6, UR10 ;  /* 0x0000000a00067c82 */ /* 0x000fe40008000000 */
[----:B------:R-:W-:Y:S01]  /*1e00*/  HGMMA.64x64x8.F32.TF32 R24, gdesc[UR4], R24, gsb0 ;  /* 0x04e00000041879f0 */ /* 0x000fe20008002818 */
        /* <DEDUP_REMOVED lines=23> */
[----:B------:R-:W-:Y:S01]  /*1f80*/  BPT.TRAP 0x1 ;  /* 0x000000040000795c */ /* 0x000fe20000300000 */
.L_x_31:
[----:B------:R-:W-:-:S13]  /*1f90*/  ISETP.NE.AND P1, PT, R67, RZ, PT ;  /* 0x000000ff4300720c */ /* 0x000fda0003f25270 */
[----:B-12---:R-:W-:-:S05]  /*1fa0*/  @P1 LEA R4, R3, UR41, 0x3 ;  /* 0x0000002903041c11 */ /* 0x006fca000f8e18ff */
[----:B------:R-:W-:-:S05]  /*1fb0*/  @P1 VIADD R5, R4, 0x70 ;  /* 0x0000007004051836 */ /* 0x000fca0000000000 */
[----:B------:R-:W-:-:S04]  /*1fc0*/  @P1 PRMT R5, R56, 0x654, R5 ;  /* 0x0000065438051816 */ /* 0x000fc80000000005 */
[----:B------:R1:W-:Y:S01]  /*1fd0*/  @P1 SYNCS.ARRIVE.TRANS64.RED.A1T0 RZ, [R5+URZ], RZ ;  /* 0x000000ff05ff19a7 */ /* 0x0003e2000810043f */
[----:B------:R-:W-:-:S13]  /*1fe0*/  ISETP.GT.U32.AND P1, PT, R16, 0x1, PT ;  /* 0x000000011000780c */ /* 0x000fda0003f24070 */
[----:B-1----:R-:W-:Y:S05]  /*1ff0*/  @P1 BRA `(.L_x_32) ;  /* 0x0000000000041947 */ /* 0x002fea0003800000 */
[----:B------:R-:W-:Y:S01]  /*2000*/  BPT.TRAP 0x1 ;  /* 0x000000040000795c */ /* 0x000fe20000300000 */
.L_x_32:
[----:B------:R-:W-:Y:S01]  /*2010*/  UIADD3 UR8, UR8, 0x1, URZ ;  /* 0x0000000108087890 */ /* 0x000fe2000fffe03f */
[C---:B------:R-:W-:Y:S01]  /*2020*/  ISETP.GT.AND P2, PT, R0.reuse, 0x1, PT ;  /* 0x000000010000780c */ /* 0x040fe20003f44270 */
[----:B------:R-:W-:Y:S02]  /*2030*/  VIADD R3, R3, 0x1 ;  /* 0x0000000103037836 */ /* 0x000fe40000000000 */
[----:B------:R-:W-:Y:S01]  /*2040*/  UISETP.NE.AND UP0, UPT, UR8, 0xe, UPT ;  /* 0x0000000e0800788c */ /* 0x000fe2000bf05270 */
[----:B------:R-:W-:Y:S02]  /*2050*/  VIADD R0, R0, 0xffffffff ;  /* 0xffffffff00007836 */ /* 0x000fe40000000000 */
[C---:B------:R-:W-:Y:S01]  /*2060*/  ISETP.NE.AND P1, PT, R3.reuse, 0xe, PT ;  /* 0x0000000e0300780c */ /* 0x040fe20003f25270 */
[----:B------:R-:W-:Y:S02]  /*2070*/  USEL UR4, URZ, 0x1, UP0 ;  /* 0x000000013f047887 */ /* 0x000fe40008000000 */
[----:B------:R-:W-:Y:S01]  /*2080*/  USEL UR8, UR8, URZ, UP0 ;  /* 0x0000003f08087287 */ /* 0x000fe20008000000 */
[----:B------:R-:W-:-:S03]  /*2090*/  SEL R3, R3, RZ, P1 ;  /* 0x000000ff03037207 */ /* 0x000fc60000800000 */
[----:B------:R-:W-:Y:S01]  /*20a0*/  LOP3.LUT R6, R6, UR4, RZ, 0x3c, !PT ;  /* 0x0000000406067c12 */ /* 0x000fe2000f8e3cff */
[----:B------:R-:W-:Y:S07]  /*20b0*/  @P2 BRA `(.L_x_33) ;  /* 0xfffffffc000c2947 */ /* 0x000fee000383ffff */
.L_x_26:
[----:B------:R-:W1:Y:S01]  /*20c0*/  LDC R0, c[0x0][0x28c] ;  /* 0x0000a300ff007b82 */ /* 0x000e620000000800 */
[----:B------:R2:W-:Y:S01]  /*20d0*/  SYNCS.ARRIVE.TRANS64.A1T0 RZ, [R63+UR47], RZ ;  /* 0x000000ff3fff79a7 */ /* 0x0005e2000810002f */
[----:B-1----:R-:W-:-:S13]  /*20e0*/  ISETP.GE.AND P1, PT, R0, 0x1, PT ;  /* 0x000000010000780c */ /* 0x002fda0003f26270 */
[----:B--2---:R-:W-:Y:S05]  /*20f0*/  @!P1 BRA `(.L_x_34) ;  /* 0x00000000004c9947 */ /* 0x004fea0003800000 */
[----:B------:R-:W-:Y:S05]  /*2100*/  @!P0 BRA `(.L_x_35) ;  /* 0x0000000000048947 */ /* 0x000fea0003800000 */
[----:B------:R-:W-:Y:S01]  /*2110*/  BPT.TRAP 0x1 ;  /* 0x000000040000795c */ /* 0x000fe20000300000 */
.L_x_35:
[----:B------:R-:W-:Y:S01]  /*2120*/  ISETP.NE.AND P1, PT, R67, RZ, PT ;  /* 0x000000ff4300720c */ /* 0x000fe20003f25270 */
[----:B------:R-:W-:Y:S01]  /*2130*/  BSSY B0, `(.L_x_36) ;  /* 0x000000d000007945 */ /* 0x000fe20003800000 */
[----:B------:R-:W-:-:S11]  /*2140*/  ISETP.GT.U32.AND P0, PT, R16, 0x1, PT ;  /* 0x000000011000780c */ /* 0x000fd60003f04070 */
[----:B------:R-:W-:Y:S05]  /*2150*/  @!P1 BRA `(.L_x_37) ;  /* 0x0000000000289947 */ /* 0x000fea0003800000 */
[----:B------:R-:W-:-:S04]  /*2160*/  UIADD3 UR6, UR43, UR38, URZ ;  /* 0x000000262b067290 */ /* 0x000fc8000fffe03f */
[----:B------:R-:W-:-:S04]  /*2170*/  USHF.R.U32.HI UR4, URZ, 0x1, UR6 ;  /* 0x000000013f047899 */ /* 0x000fc80008011606 */
[----:B------:R-:W-:-:S04]  /*2180*/  UIMAD.WIDE.U32 UR4, UR4, -0x6db6db6d, URZ ;  /* 0x92492493040478a5 */ /* 0x000fc8000f8e003f */
[----:B------:R-:W-:-:S04]  /*2190*/  USHF.R.U32.HI UR4, URZ, 0x2, UR5 ;  /* 0x000000023f047899 */ /* 0x000fc80008011605 */
[----:B------:R-:W-:-:S04]  /*21a0*/  UIMAD UR6, UR4, -0xe, UR6 ;  /* 0xfffffff2040678a4 */ /* 0x000fc8000f8e0206 */
[----:B------:R-:W-:-:S04]  /*21b0*/  ULEA UR6, UR6, UR41, 0x3 ;  /* 0x0000002906067291 */ /* 0x000fc8000f8e183f */
[----:B------:R-:W-:-:S06]  /*21c0*/  UIADD3 UR6, UR6, 0x70, URZ ;  /* 0x0000007006067890 */ /* 0x000fcc000fffe03f */
[----:B------:R-:W-:-:S05]  /*21d0*/  IMAD.U32 R3, RZ, RZ, UR6 ;  /* 0x00000006ff037e24 */ /* 0x000fca000f8e00ff */
[----:B------:R-:W-:-:S04]  /*21e0*/  PRMT R0, R56, 0x654, R3 ;  /* 0x0000065438007816 */ /* 0x000fc80000000003 */
[----:B------:R1:W-:Y:S03]  /*21f0*/  SYNCS.ARRIVE.TRANS64.RED.A1T0 RZ, [R0+URZ], RZ ;  /* 0x000000ff00ff79a7 */ /* 0x0003e6000810043f */
.L_x_37:
[----:B------:R-:W-:Y:S05]  /*2200*/  BSYNC B0 ;  /* 0x0000000000007941 */ /* 0x000fea0003800000 */
.L_x_36:
[----:B------:R-:W-:Y:S05]  /*2210*/  @P0 BRA `(.L_x_34) ;  /* 0x0000000000040947 */ /* 0x000fea0003800000 */
[----:B------:R-:W-:Y:S01]  /*2220*/  BPT.TRAP 0x1 ;  /* 0x000000040000795c */ /* 0x000fe20000300000 */
.L_x_34:
[----:B------:R-:W-:Y:S01]  /*2230*/  SHF.L.U32 R3, R73, 0x1f, RZ ;  /* 0x0000001f49037819 */ /* 0x000fe200000006ff */
[----:B------:R-:W-:Y:S01]  /*2240*/  UIADD3 UR38, UR46, UR38, URZ ;  /* 0x000000262e267290 */ /* 0x000fe2000fffe03f */
[----:B-1----:R-:W1:Y:S01]  /*2250*/  LDC R0, c[0x0][0x288] ;  /* 0x0000a200ff007b82 */ /* 0x002e620000000800 */
[----:B------:R-:W-:Y:S01]  /*2260*/  UISETP.GE.U32.AND UP1, UPT, UR46, 0xe, UPT ;  /* 0x0000000e2e00788c */ /* 0x000fe2000bf26070 */
[----:B------:R-:W-:Y:S01]  /*2270*/  IMAD.SHL.U32 R8, R59, 0x2, RZ ;  /* 0x000000023b087824 */ /* 0x000fe200078e00ff */
[----:B------:R-:W-:Y:S02]  /*2280*/  UISETP.GT.U32.AND UP0, UPT, UR38, 0xd, UPT ;  /* 0x0000000d2600788c */ /* 0x000fe4000bf04070 */
[----:B------:R-:W-:Y:S02]  /*2290*/  USHF.R.U32.HI UR4, URZ, 0x1, UR38 ;  /* 0x000000013f047899 */ /* 0x000fe40008011626 */
[----:B------:R-:W-:Y:S01]  /*22a0*/  UISETP.LT.U32.AND UP0, UPT, UR46, 0xe, UP0 ;  /* 0x0000000e2e00788c */ /* 0x000fe20008701070 */
[----:B------:R-:W2:Y:S01]  /*22b0*/  SYNCS.PHASECHK.TRANS64.TRYWAIT P0, [R62+UR42+0x10], R3 ;  /* 0x000010033e0075a7 */ /* 0x000ea2000800016a */
[----:B------:R-:W-:Y:S01]  /*22c0*/  UIMAD.WIDE.U32 UR4, UR4, -0x6db6db6d, URZ ;  /* 0x92492493040478a5 */ /* 0x000fe2000f8e003f */
[----:B------:R-:W-:Y:S01]  /*22d0*/  SHF.R.S32.HI R9, RZ, 0x1f, R8 ;  /* 0x0000001fff097819 */ /* 0x000fe20000011408 */
[----:B------:R-:W-:-:S02]  /*22e0*/  USEL UR6, URZ, 0x1, !UP0 ;  /* 0x000000013f067887 */ /* 0x000fc4000c000000 */
[----:B------:R-:W-:Y:S02]  /*22f0*/  USHF.R.U32.HI UR4, URZ, 0x2, UR5 ;  /* 0x000000023f047899 */ /* 0x000fe40008011605 */
[----:B------:R-:W-:Y:S02]  /*2300*/  ULOP3.LUT UR39, UR39, UR6, URZ, 0x3c, !UPT ;  /* 0x0000000627277292 */ /* 0x000fe4000f8e3c3f */
[----:B------:R-:W-:Y:S02]  /*2310*/  UIMAD UR38, UR4, -0xe, UR38 ;  /* 0xfffffff2042678a4 */ /* 0x000fe4000f8e0226 */
[----:B------:R-:W-:Y:S01]  /*2320*/  @UP1 ULOP3.LUT UR39, UR39, 0x1, UR4, 0x78, !UPT ;  /* 0x0000000127271892 */ /* 0x000fe2000f8e7804 */
[----:B-12---:R-:W-:Y:S11]  /*2330*/  @!P0 BRA `(.L_x_38) ;  /* 0x0000004000388947 */ /* 0x006ff60003800000 */
.L_x_138:
[----:B------:R-:W-:Y:S01]  /*2340*/  IMAD.SHL.U32 R7, R19, 0x40, RZ ;  /* 0x0000004013077824 */ /* 0x000fe200078e00ff */
[----:B------:R-:W-:Y:S01]  /*2350*/  ULDC UR6, c[0x0][0x284] ;  /* 0x0000a10000067ab9 */ /* 0x000fe20000000800 */
[----:B------:R-:W-:Y:S01]  /*2360*/  IMAD.SHL.U32 R14, R22, 0x40, RZ ;  /* 0x00000040160e7824 */ /* 0x000fe200078e00ff */
[----:B------:R-:W-:Y:S01]  /*2370*/  SHF.R.S32.HI R11, RZ, 0x1f, R2 ;  /* 0x0000001fff0b7819 */ /* 0x000fe20000011402 */
[----:B------:R-:W-:Y:S01]  /*2380*/  ULDC.64 UR4, c[0x0][0x5d0] ;  /* 0x0001740000047ab9 */ /* 0x000fe20000000a00 */
[----:B------:R-:W-:Y:S01]  /*2390*/  ISETP.GE.AND P0, PT, R7, UR6, PT ;  /* 0x0000000607007c0c */ /* 0x000fe2000bf06270 */
[----:B------:R-:W-:Y:S01]  /*23a0*/  IMAD.WIDE.U32 R4, R2, UR4, R8 ;  /* 0x0000000402047c25 */ /* 0x000fe2000f8e0008 */
[----:B------:R-:W-:Y:S02]  /*23b0*/  SHF.R.S32.HI R15, RZ, 0x1f, R14 ;  /* 0x0000001fff0f7819 */ /* 0x000fe4000001140e */
[C---:B------:R-:W-:Y:S01]  /*23c0*/  ISETP.GE.OR P0, PT, R14.reuse, R0, P0 ;  /* 0x000000000e00720c */ /* 0x040fe20000706670 */
[----:B-1----:R-:W-:Y:S01]  /*23d0*/  IMAD R3, R11, UR4, RZ ;  /* 0x000000040b037c24 */ /* 0x002fe2000f8e02ff */
[----:B------:R-:W-:-:S03]  /*23e0*/  IADD3 R4, P1, R14, R4, RZ ;  /* 0x000000040e047210 */ /* 0x000fc60007f3e0ff */
[----:B------:R-:W-:-:S05]  /*23f0*/  IMAD R3, R2, UR5, R3 ;  /* 0x0000000502037c24 */ /* 0x000fca000f8e0203 */
[----:B------:R-:W-:-:S03]  /*2400*/  IADD3.X R5, R15, R5, R3, P1, !PT ;  /* 0x000000050f057210 */ /* 0x000fc60000ffe403 */
[----:B------:R-:W-:Y:S05]  /*2410*/  @P0 BRA `(.L_x_39) ;  /* 0x0000002000900947 */ /* 0x000fea0003800000 */
[----:B------:R-:W1:Y:S01]  /*2420*/  LDC.64 R76, c[0x0][0x5c8] ;  /* 0x00017200ff4c7b82 */ /* 0x000e620000000a00 */
[----:B-----5:R-:W-:Y:S01]  /*2430*/  FSETP.NEU.AND P0, PT, R58, RZ, PT ;  /* 0x000000ff3a00720b */ /* 0x020fe20003f0d000 */
[----:B------:R-:W-:Y:S01]  /*2440*/  IMAD R3, R59, -0x2, R0 ;  /* 0xfffffffe3b037824 */ /* 0x000fe200078e0200 */
[----:B------:R-:W-:Y:S01]  /*2450*/  BSSY B0, `(.L_x_39) ;  /* 0x0000220000007945 */ /* 0x000fe20003800000 */
[----:B------:R-:W-:-:S04]  /*2460*/  IMAD.WIDE R68, R19, 0x40, R60 ;  /* 0x0000004013447825 */ /* 0x000fc800078e023c */
[----:B------:R-:W-:Y:S02]  /*2470*/  IMAD.IADD R3, R3, 0x1, -R14 ;  /* 0x0000000103037824 */ /* 0x000fe400078e0a0e */
[----:B------:R-:W-:-:S03]  /*2480*/  IMAD.IADD R0, R66, 0x1, -R7 ;  /* 0x0000000142007824 */ /* 0x000fc600078e0a07 */
[----:B------:R-:W-:-:S04]  /*2490*/  ISETP.GT.AND P3, PT, R3, RZ, PT ;  /* 0x000000ff0300720c */ /* 0x000fc80003f64270 */
[----:B------:R-:W-:Y:S01]  /*24a0*/  ISETP.GT.AND P2, PT, R0, RZ, P3 ;  /* 0x000000ff0000720c */ /* 0x000fe20001f44270 */
[-C--:B-1----:R-:W-:Y:S02]  /*24b0*/  IMAD R6, R69, R76.reuse, RZ ;  /* 0x0000004c45067224 */ /* 0x082fe400078e02ff */
[----:B------:R-:W-:-:S04]  /*24c0*/  IMAD.WIDE.U32 R70, R68, R76, R4 ;  /* 0x0000004c44467225 */ /* 0x000fc800078e0004 */
[----:B------:R-:W-:-:S04]  /*24d0*/  IMAD R5, R68, R77, R6 ;  /* 0x0000004d44057224 */ /* 0x000fc800078e0206 */
[----:B------:R-:W-:Y:S01]  /*24e0*/  IMAD.IADD R83, R71, 0x1, R5 ;  /* 0x0000000147537824 */ /* 0x000fe200078e0205 */
[----:B------:R-:W-:Y:S06]  /*24f0*/  @!P0 BRA `(.L_x_40) ;  /* 0x0000001400dc8947 */ /* 0x000fec0003800000 */
[----:B------:R-:W1:Y:S01]  /*2500*/  LDC.64 R74, c[0x0][0x5b8] ;  /* 0x00016e00ff4a7b82 */ /* 0x000e620000000a00 */
[----:B------:R-:W-:-:S07]  /*2510*/  ULDC.64 UR4, c[0x0][0x5c0] ;  /* 0x0001700000047ab9 */ /* 0x000fce0000000a00 */
[----:B------:R-:W2:Y:S08]  /*2520*/  LDC.64 R78, c[0x0][0x5b0] ;  /* 0x00016c00ff4e7b82 */ /* 0x000eb00000000a00 */
[----:B------:R-:W0:Y:S01]  /*2530*/  LDC.64 R80, c[0x0][0x5a8] ;  /* 0x00016a00ff507b82 */ /* 0x000e220000000a00 */
[-C--:B-1----:R-:W-:Y:S02]  /*2540*/  IMAD R6, R11, R74.reuse, RZ ;  /* 0x0000004a0b067224 */ /* 0x082fe400078e02ff */
[----:B------:R-:W-:-:S04]  /*2550*/  IMAD.WIDE.U32 R4, R2, R74, R8 ;  /* 0x0000004a02047225 */ /* 0x000fc800078e0008 */
[----:B------:R-:W-:Y:S01]  /*2560*/  IMAD R71, R2, R75, R6 ;  /* 0x0000004b02477224 */ /* 0x000fe200078e0206 */
[----:B------:R-:W-:Y:S01]  /*2570*/  IADD3 R10, P0, R14, R4, RZ ;  /* 0x000000040e0a7210 */ /* 0x000fe20007f1e0ff */
[----:B--2---:R-:W-:-:S03]  /*2580*/  IMAD R4, R69, R78, RZ ;  /* 0x0000004e45047224 */ /* 0x004fc600078e02ff */
[----:B------:R-:W-:Y:S01]  /*2590*/  IADD3.X R11, R15, R5, R71, P0, !PT ;  /* 0x000000050f0b7210 */ /* 0x000fe200007fe447 */
[C---:B------:R-:W-:Y:S02]  /*25a0*/  IMAD R75, R68.reuse, R79, R4 ;  /* 0x0000004f444b7224 */ /* 0x040fe400078e0204 */
[----:B------:R-:W-:-:S04]  /*25b0*/  IMAD.WIDE.U32 R4, R68, R78, R10 ;  /* 0x0000004e44047225 */ /* 0x000fc800078e000a */
[----:B------:R-:W-:Y:S01]  /*25c0*/  IMAD.IADD R5, R5, 0x1, R75 ;  /* 0x0000000105057824 */ /* 0x000fe200078e024b */
[----:B0-----:R-:W-:-:S04]  /*25d0*/  LEA R12, P0, R4, R80, 0x2 ;  /* 0x00000050040c7211 */ /* 0x001fc800078010ff */
[----:B------:R-:W-:-:S05]  /*25e0*/  LEA.HI.X R13, R4, R81, R5, 0x2, P0 ;  /* 0x00000051040d7211 */ /* 0x000fca00000f1405 */
[----:B------:R0:W2:Y:S01]  /*25f0*/  @P2 LDG.E.LTC128B R19, desc[UR36][R12.64] ;  /* 0x000000240c132981 */ /* 0x0000a2000c1e1920 */
[----:B------:R-:W-:Y:S01]  /*2600*/  IMAD.WIDE.U32 R4, R68, R78, R14 ;  /* 0x0000004e44047225 */ /* 0x000fe200078e000e */
[----:B------:R-:W-:Y:S01]  /*2610*/  LEA R6, P1, R70, UR4, 0x2 ;  /* 0x0000000446067c11 */ /* 0x000fe2000f8210ff */
[----:B------:R-:W-:Y:S01]  /*2620*/  BSSY B1, `(.L_x_41) ;  /* 0x0000014000017945 */ /* 0x000fe20003800000 */
[----:B------:R-:W-:-:S04]  /*2630*/  IADD3 R20, P0, R8, R4, RZ ;  /* 0x0000000408147210 */ /* 0x000fc80007f1e0ff */
[----:B------:R-:W-:Y:S01]  /*2640*/  IADD3.X R21, R9, R75, R5, P0, !PT ;  /* 0x0000004b09157210 */ /* 0x000fe200007fe405 */
[C---:B0-----:R-:W-:Y:S01]  /*2650*/  IMAD.SHL.U32 R12, R78.reuse, 0x8, RZ ;  /* 0x000000084e0c7824 */ /* 0x041fe200078e00ff */
[----:B------:R-:W-:Y:S02]  /*2660*/  ISETP.GT.AND P0, PT, R3, 0x1, PT ;  /* 0x000000010300780c */ /* 0x000fe40003f04270 */
[----:B------:R-:W-:Y:S01]  /*2670*/  SHF.L.U64.HI R13, R78, 0x3, R79 ;  /* 0x000000034e0d7819 */ /* 0x000fe2000001024f */
[----:B------:R-:W-:-:S04]  /*2680*/  IMAD.WIDE.U32 R20, R2, R74, R20 ;  /* 0x0000004a02147225 */ /* 0x000fc800078e0014 */
[----:B------:R-:W-:Y:S01]  /*2690*/  IMAD.IADD R5, R71, 0x1, R21 ;  /* 0x0000000147057824 */ /* 0x000fe200078e0215 */
[----:B------:R-:W-:Y:S01]  /*26a0*/  LEA R4, P4, R20, R80, 0x2 ;  /* 0x0000005014047211 */ /* 0x000fe200078810ff */
[----:B------:R-:W-:-:S03]  /*26b0*/  IMAD.WIDE.U32 R68, R68, R78, R12 ;  /* 0x0000004e44447225 */ /* 0x000fc600078e000c */
[----:B------:R-:W-:Y:S02]  /*26c0*/  LEA.HI.X R5, R20, R81, R5, 0x2, P4 ;  /* 0x0000005114057211 */ /* 0x000fe400020f1405 */
[----:B--2---:R-:W-:-:S05]  /*26d0*/  LOP3.LUT R7, R19, 0xffffe000, RZ, 0xc0, !PT ;  /* 0xffffe00013077812 */ /* 0x004fca00078ec0ff */
[----:B------:R-:W-:-:S04]  /*26e0*/  FMUL R7, R7, R58 ;  /* 0x0000003a07077220 */ /* 0x000fc80000400000 */
[----:B------:R-:W-:Y:S01]  /*26f0*/  FFMA R85, R24, R57, R7 ;  /* 0x0000003918557223 */ /* 0x000fe20000000007 */
[----:B------:R-:W-:Y:S02]  /*2700*/  LEA.HI.X R7, R70, UR5, R83, 0x2, P1 ;  /* 0x0000000546077c11 */ /* 0x000fe400088f1453 */
[----:B------:R-:W-:Y:S02]  /*2710*/  ISETP.GT.AND P1, PT, R0, RZ, P0 ;  /* 0x000000ff0000720c */ /* 0x000fe40000724270 */
[----:B------:R-:W-:-:S05]  /*2720*/  F2FP.TF32.F32.PACK_B R85, R85 ;  /* 0x00000055ff55723e */ /* 0x000fca00024050ff */
[----:B------:R0:W-:Y:S06]  /*2730*/  @P2 STG.E desc[UR36][R6.64], R85 ;  /* 0x0000005506002986 */ /* 0x0001ec000c101924 */
[----:B------:R-:W-:Y:S05]  /*2740*/  @!P1 BRA `(.L_x_42) ;  /* 0x0000000000049947 */ /* 0x000fea0003800000 */
[----:B------:R1:W5:Y:S02]  /*2750*/  LDG.E.LTC128B R19, desc[UR36][R4.64+0x4] ;  /* 0x0000042404137981 */ /* 0x000364000c1e1920 */
.L_x_42:
[----:B------:R-:W-:Y:S05]  /*2760*/  BSYNC B1 ;  /* 0x0000000000017941 */ /* 0x000fea0003800000 */
.L_x_41:
[----:B-----5:R-:W-:Y:S01]  /*2770*/  LOP3.LUT R13, R19, 0xffffe000, RZ, 0xc0, !PT ;  /* 0xffffe000130d7812 */ /* 0x020fe200078ec0ff */
[----:B------:R-:W-:Y:S01]  /*2780*/  IMAD.IADD R75, R75, 0x1, R69 ;  /* 0x000000014b4b7824 */ /* 0x000fe200078e0245 */
[----:B------:R-:W-:Y:S02]  /*2790*/  IADD3 R20, P2, R10, R68, RZ ;  /* 0x000000440a147210 */ /* 0x000fe40007f5e0ff */
[----:B------:R-:W-:Y:S01]  /*27a0*/  ISETP.GT.AND P3, PT, R0, 0x8, P3 ;  /* 0x000000080000780c */ /* 0x000fe20001f64270 */
[----:B------:R-:W-:Y:S02]  /*27b0*/  FMUL R10, R13, R58 ;  /* 0x0000003a0d0a7220 */ /* 0x000fe40000400000 */
[----:B------:R-:W-:Y:S01]  /*27c0*/  IMAD.X R11, R75, 0x1, R11, P2 ;  /* 0x000000014b0b7824 */ /* 0x000fe200010e060b */
[----:B------:R-:W-:Y:S01]  /*27d0*/  LEA R12, P2, R20, R80, 0x2 ;  /* 0x00000050140c7211 */ /* 0x000fe200078410ff */
[----:B------:R-:W-:-:S03]  /*27e0*/  FFMA R25, R25, R57, R10 ;  /* 0x0000003919197223 */ /* 0x000fc6000000000a */
[----:B------:R-:W-:Y:S02]  /*27f0*/  LEA.HI.X R13, R20, R81, R11, 0x2, P2 ;  /* 0x00000051140d7211 */ /* 0x000fe400010f140b */
[----:B------:R-:W-:-:S05]  /*2800*/  F2FP.TF32.F32.PACK_B R25, R25 ;  /* 0x00000019ff19723e */ /* 0x000fca00024050ff */
[----:B------:R2:W-:Y:S04]  /*2810*/  @P1 STG.E desc[UR36][R6.64+0x4], R25 ;  /* 0x0000041906001986 */ /* 0x0005e8000c101924 */
[----:B------:R-:W3:Y:S01]  /*2820*/  @P3 LDG.E.LTC128B R19, desc[UR36][R12.64] ;  /* 0x000000240c133981 */ /* 0x000ee2000c1e1920 */
[----:B------:R-:W-:Y:S01]  /*2830*/  IADD3 R14, P1, P2, R8, R68, R14 ;  /* 0x00000044080e7210 */ /* 0x000fe20007a3e00e */
[----:B------:R-:W-:Y:S01]  /*2840*/  BSSY B1, `(.L_x_43) ;  /* 0x0000011000017945 */ /* 0x000fe20003800000 */
[C---:B------:R-:W-:Y:S02]  /*2850*/  SHF.L.U64.HI R11, R76.reuse, 0x5, R77 ;  /* 0x000000054c0b7819 */ /* 0x040fe4000001024d */
[----:B------:R-:W-:Y:S02]  /*2860*/  IADD3.X R15, R9, R75, R15, P1, P2 ;  /* 0x0000004b090f7210 */ /* 0x000fe40000fe440f */
[----:B------:R-:W-:-:S02]  /*2870*/  LEA R10, P1, R76, R6, 0x5 ;  /* 0x000000064c0a7211 */ /* 0x000fc400078228ff */
[----:B------:R-:W-:Y:S01]  /*2880*/  ISETP.GT.AND P0, PT, R0, 0x8, P0 ;  /* 0x000000080000780c */ /* 0x000fe20000704270 */
[----:B------:R-:W-:-:S04]  /*2890*/  IMAD.WIDE.U32 R14, R2, R74, R14 ;  /* 0x0000004a020e7225 */ /* 0x000fc800078e000e */
[----:B------:R-:W-:Y:S01]  /*28a0*/  IMAD.X R11, R11, 0x1, R7, P1 ;  /* 0x000000010b0b7824 */ /* 0x000fe200008e0607 */
[----:B------:R-:W-:Y:S01]  /*28b0*/  LEA R8, P2, R14, R80, 0x2 ;  /* 0x000000500e087211 */ /* 0x000fe200078410ff */
[----:B------:R-:W-:Y:S01]  /*28c0*/  IMAD.IADD R2, R71, 0x1, R15 ;  /* 0x0000000147027824 */ /* 0x000fe200078e020f */
[----:B---3--:R-:W-:-:S05]  /*28d0*/  LOP3.LUT R9, R19, 0xffffe000, RZ, 0xc0, !PT ;  /* 0xffffe00013097812 */ /* 0x008fca00078ec0ff */
[----:B------:R-:W-:-:S04]  /*28e0*/  FMUL R9, R9, R58 ;  /* 0x0000003a09097220 */ /* 0x000fc80000400000 */
[----:B------:R-:W-:Y:S01]  /*28f0*/  FFMA R21, R26, R57, R9 ;  /* 0x000000391a157223 */ /* 0x000fe20000000009 */
[----:B------:R-:W-:-:S04]  /*2900*/  LEA.HI.X R9, R14, R81, R2, 0x2, P2 ;  /* 0x000000510e097211 */ /* 0x000fc800010f1402 */
[----:B------:R-:W-:-:S05]  /*2910*/  F2FP.TF32.F32.PACK_B R21, R21 ;  /* 0x00000015ff15723e */ /* 0x000fca00024050ff */
[----:B------:R2:W-:Y:S01]  /*2920*/  @P3 STG.E desc[UR36][R10.64], R21 ;  /* 0x000000150a003986 */ /* 0x0005e2000c101924 */
[----:B------:R-:W-:Y:S05]  /*2930*/  @!P0 BRA `(.L_x_44) ;  /* 0x0000000000048947 */ /* 0x000fea0003800000 */
[----:B------:R3:W5:Y:S02]  /*2940*/  LDG.E.LTC128B R19, desc[UR36][R8.64+0x4] ;  /* 0x0000042408137981 */ /* 0x000764000c1e1920 */
.L_x_44:
[----:B------:R-:W-:Y:S05]  /*2950*/  BSYNC B1 ;  /* 0x0000000000017941 */ /* 0x000fea0003800000 */
.L_x_43:
[----:B-----5:R-:W-:Y:S01]  /*2960*/  LOP3.LUT R13, R19, 0xffffe000, RZ, 0xc0, !PT ;  /* 0xffffe000130d7812 */ /* 0x020fe200078ec0ff */
[----:B------:R-:W-:Y:S01]  /*2970*/  BSSY B1, `(.L_x_45) ;  /* 0x0000009000017945 */ /* 0x000fe20003800000 */
[----:B------:R-:W-:-:S03]  /*2980*/  ISETP.GT.AND P1, PT, R3, 0x8, PT ;  /* 0x000000080300780c */ /* 0x000fc60003f24270 */
[----:B------:R-:W-:Y:S01]  /*2990*/  FMUL R2, R13, R58 ;  /* 0x0000003a0d027220 */ /* 0x000fe20000400000 */
[----:B------:R-:W-:-:S03]  /*29a0*/  ISETP.GT.AND P2, PT, R0, RZ, P1 ;  /* 0x000000ff0000720c */ /* 0x000fc60000f44270 */
[----:B------:R-:W-:-:S05]  /*29b0*/  FFMA R27, R27, R57, R2 ;  /* 0x000000391b1b7223 */ /* 0x000fca0000000002 */
[----:B------:R-:W-:-:S05]  /*29c0*/  F2FP.TF32.F32.PACK_B R27, R27 ;  /* 0x0000001bff1b723e */ /* 0x000fca00024050ff */
[----:B------:R4:W-:Y:S01]  /*29d0*/  @P0 STG.E desc[UR36][R10.64+0x4], R27 ;  /* 0x0000041b0a000986 */ /* 0x0009e2000c101924 */
[----:B------:R-:W-:Y:S05]  /*29e0*/  @!P2 BRA `(.L_x_46) ;  /* 0x000000000004a947 */ /* 0x000fea0003800000 */
[----:B------:R0:W5:Y:S02]  /*29f0*/  LDG.E.LTC128B R19, desc[UR36][R4.64+0x20] ;  /* 0x0000202404137981 */ /* 0x000164000c1e1920 */
.L_x_46:
[----:B------:R-:W-:Y:S05]  /*2a00*/  BSYNC B1 ;  /* 0x0000000000017941 */ /* 0x000fea0003800000 */
.L_x_45:
        /* <DEDUP_REMOVED lines=10> */
.L_x_48:
[----:B------:R-:W-:Y:S05]  /*2ab0*/  BSYNC B1 ;  /* 0x0000000000017941 */ /* 0x000fea0003800000 */
.L_x_47:
[----:B0----5:R-:W-:Y:S01]  /*2ac0*/  LOP3.LUT R13, R19, 0xffffe000, RZ, 0xc0, !PT ;  /* 0xffffe000130d7812 */ /* 0x021fe200078ec0ff */
[----:B------:R-:W-:Y:S01]  /*2ad0*/  BSSY B1, `(.L_x_49) ;  /* 0x0000008000017945 */ /* 0x000fe20003800000 */
[----:B------:R-:W-:-:S03]  /*2ae0*/  ISETP.GT.AND P1, PT, R0, 0x8, P1 ;  /* 0x000000080000780c */ /* 0x000fc60000f24270 */
[----:B------:R-:W-:-:S04]  /*2af0*/  FMUL R2, R13, R58 ;  /* 0x0000003a0d027220 */ /* 0x000fc80000400000 */
[----:B------:R-:W-:-:S05]  /*2b00*/  FFMA R29, R29, R57, R2 ;  /* 0x000000391d1d7223 */ /* 0x000fca0000000002 */
[----:B------:R-:W-:-:S05]  /*2b10*/  F2FP.TF32.F32.PACK_B R29, R29 ;  /* 0x0000001dff1d723e */ /* 0x000fca00024050ff */
[----:B------:R0:W-:Y:S01]  /*2b20*/  @P3 STG.E desc[UR36][R6.64+0x24], R29 ;  /* 0x0000241d06003986 */ /* 0x0001e2000c101924 */
[----:B------:R-:W-:Y:S05]  /*2b30*/  @!P1 BRA `(.L_x_50) ;  /* 0x0000000000049947 */ /* 0x000fea0003800000 */
[----:B------:R0:W5:Y:S02]  /*2b40*/  LDG.E.LTC128B R19, desc[UR36][R8.64+0x20] ;  /* 0x0000202408137981 */ /* 0x000164000c1e1920 */
.L_x_50:
[----:B------:R-:W-:Y:S05]  /*2b50*/  BSYNC B1 ;  /* 0x0000000000017941 */ /* 0x000fea0003800000 */
.L_x_49:
[----:B-----5:R-:W-:Y:S01]  /*2b60*/  LOP3.LUT R13, R19, 0xffffe000, RZ, 0xc0, !PT ;  /* 0xffffe000130d7812 */ /* 0x020fe200078ec0ff */
        /* <DEDUP_REMOVED lines=8> */
.L_x_52:
[----:B------:R-:W-:Y:S05]  /*2bf0*/  BSYNC B1 ;  /* 0x0000000000017941 */ /* 0x000fea0003800000 */
.L_x_51:
[----:B0----5:R-:W-:Y:S01]  /*2c00*/  LOP3.LUT R13, R19, 0xffffe000, RZ, 0xc0, !PT ;  /* 0xffffe000130d7812 */ /* 0x021fe200078ec0ff */
        /* <DEDUP_REMOVED lines=9> */
.L_x_54:
[----:B------:R-:W-:Y:S05]  /*2ca0*/  BSYNC B1 ;  /* 0x0000000000017941 */ /* 0x000fea0003800000 */
.L_x_53:
        /* <DEDUP_REMOVED lines=10> */
.L_x_56:
[----:B------:R-:W-:Y:S05]  /*2d50*/  BSYNC B1 ;  /* 0x0000000000017941 */ /* 0x000fea0003800000 */
.L_x_55:
        /* <DEDUP_REMOVED lines=9> */
.L_x_58:
[----:B------:R-:W-:Y:S05]  /*2df0*/  BSYNC B1 ;  /* 0x0000000000017941 */ /* 0x000fea0003800000 */
.L_x_57:
        /* <DEDUP_REMOVED lines=9> */
.L_x_60:
[----:B------:R-:W-:Y:S05]  /*2e90*/  BSYNC B1 ;  /* 0x0000000000017941 */ /* 0x000fea0003800000 */
.L_x_59:
        /* <DEDUP_REMOVED lines=10> */
.L_x_62:
[----:B------:R-:W-:Y:S05]  /*2f40*/  BSYNC B1 ;  /* 0x0000000000017941 */ /* 0x000fea0003800000 */
.L_x_61:
        /* <DEDUP_REMOVED lines=10> */
.L_x_64:
[----:B------:R-:W-:Y:S05]  /*2ff0*/  BSYNC B1 ;  /* 0x0000000000017941 */ /* 0x000fea0003800000 */
.L_x_63:
        /* <DEDUP_REMOVED lines=9> */
.L_x_66:
[----:B------:R-:W-:Y:S05]  /*3090*/  BSYNC B1 ;  /* 0x0000000000017941 */ /* 0x000fea0003800000 */
.L_x_65:
        /* <DEDUP_REMOVED lines=9> */
.L_x_68:
[----:B------:R-:W-:Y:S05]  /*3130*/  BSYNC B1 ;  /* 0x0000000000017941 */ /* 0x000fea0003800000 */
.L_x_67:
        /* <DEDUP_REMOVED lines=10> */
.L_x_70:
[----:B------:R-:W-:Y:S05]  /*31e0*/  BSYNC B1 ;  /* 0x0000000000017941 */ /* 0x000fea0003800000 */
.L_x_69:
        /* <DEDUP_REMOVED lines=10> */
.L_x_72:
[----:B------:R-:W-:Y:S05]  /*3290*/  BSYNC B1 ;  /* 0x0000000000017941 */ /* 0x000fea0003800000 */
.L_x_71:
        /* <DEDUP_REMOVED lines=9> */
.L_x_74:
[----:B------:R-:W-:Y:S05]  /*3330*/  BSYNC B1 ;  /* 0x0000000000017941 */ /* 0x000fea0003800000 */
.L_x_73:
        /* <DEDUP_REMOVED lines=9> */
.L_x_76:
[----:B------:R-:W-:Y:S05]  /*33d0*/  BSYNC B1 ;  /* 0x0000000000017941 */ /* 0x000fea0003800000 */
.L_x_75:
        /* <DEDUP_REMOVED lines=10> */
.L_x_78:
[----:B------:R-:W-:Y:S05]  /*3480*/  BSYNC B1 ;  /* 0x0000000000017941 */ /* 0x000fea0003800000 */
.L_x_77:
        /* <DEDUP_REMOVED lines=10> */
.L_x_80:
[----:B------:R-:W-:Y:S05]  /*3530*/  BSYNC B1 ;  /* 0x0000000000017941 */ /* 0x000fea0003800000 */
.L_x_79:
        /* <DEDUP_REMOVED lines=9> */
.L_x_82:
[----:B------:R-:W-:Y:S05]  /*35d0*/  BSYNC B1 ;  /* 0x0000000000017941 */ /* 0x000fea0003800000 */
.L_x_81:
        /* <DEDUP_REMOVED lines=9> */
.L_x_84:
[----:B------:R-:W-:Y:S05]  /*3670*/  BSYNC B1 ;  /* 0x0000000000017941 */ /* 0x000fea0003800000 */
.L_x_83:
        /* <DEDUP_REMOVED lines=10> */
.L_x_86:
[----:B------:R-:W-:Y:S05]  /*3720*/  BSYNC B1 ;  /* 0x0000000000017941 */ /* 0x000fea0003800000 */
.L_x_85:
        /* <DEDUP_REMOVED lines=10> */
.L_x_88:
[----:B------:R-:W-:Y:S05]  /*37d0*/  BSYNC B1 ;  /* 0x0000000000017941 */ /* 0x000fea0003800000 */
.L_x_87:
        /* <DEDUP_REMOVED lines=9> */
.L_x_90:
[----:B------:R-:W-:Y:S05]  /*3870*/  BSYNC B1 ;  /* 0x0000000000017941 */ /* 0x000fea0003800000 */
.L_x_89:
        /* <DEDUP_REMOVED lines=9> */
.L_x_92:
[----:B------:R-:W-:Y:S05]  /*3910*/  BSYNC B1 ;  /* 0x0000000000017941 */ /* 0x000fea0003800000 */
.L_x_91:
        /* <DEDUP_REMOVED lines=10> */
.L_x_94:
[----:B------:R-:W-:Y:S05]  /*39c0*/  BSYNC B1 ;  /* 0x0000000000017941 */ /* 0x000fea0003800000 */
.L_x_93:
[----:B-----5:R-:W-:Y:S01]  /*39d0*/  LOP3.LUT R13, R19, 0xffffe000, RZ, 0xc0, !PT ;  /* 0xffffe000130d7812 */ /* 0x020fe200078ec0ff */
[----:B------:R-:W-:Y:S01]  /*39e0*/  @P2 IMAD.MOV.U32 R2, RZ, RZ, R6 ;  /* 0x000000ffff022224 */ /* 0x000fe200078e0006 */
[----:B------:R-:W-:Y:S01]  /*39f0*/  ISETP.GT.AND P0, PT, R3, 0x39, PT ;  /* 0x000000390300780c */ /* 0x000fe20003f04270 */
[----:B------:R-:W-:Y:S01]  /*3a00*/  @P2 IMAD.MOV.U32 R3, RZ, RZ, R7 ;  /* 0x000000ffff032224 */ /* 0x000fe200078e0007 */
[----:B------:R-:W-:Y:S01]  /*3a10*/  BSSY B1, `(.L_x_95) ;  /* 0x0000008000017945 */ /* 0x000fe20003800000 */
[----:B------:R-:W-:Y:S01]  /*3a20*/  FMUL R13, R13, R58 ;  /* 0x0000003a0d0d7220 */ /* 0x000fe20000400000 */
[----:B------:R-:W-:-:S03]  /*3a30*/  ISETP.GT.AND P3, PT, R0, RZ, P0 ;  /* 0x000000ff0000720c */ /* 0x000fc60000764270 */
[----:B------:R-:W-:-:S05]  /*3a40*/  FFMA R13, R52, R57, R13 ;  /* 0x00000039340d7223 */ /* 0x000fca000000000d */
[----:B------:R-:W-:-:S05]  /*3a50*/  F2FP.TF32.F32.PACK_B R13, R13 ;  /* 0x0000000dff0d723e */ /* 0x000fca00024050ff */
[----:B------:R0:W-:Y:S01]  /*3a60*/  @P2 STG.E desc[UR36][R2.64+0xe0], R13 ;  /* 0x0000e00d02002986 */ /* 0x0001e2000c101924 */
[----:B------:R-:W-:Y:S05]  /*3a70*/  @!P3 BRA `(.L_x_96) ;  /* 0x000000000004b947 */ /* 0x000fea0003800000 */
[----:B------:R0:W5:Y:S02]  /*3a80*/  LDG.E.LTC128B R19, desc[UR36][R4.64+0xe4] ;  /* 0x0000e42404137981 */ /* 0x000164000c1e1920 */
.L_x_96:
[----:B------:R-:W-:Y:S05]  /*3a90*/  BSYNC B1 ;  /* 0x0000000000017941 */ /* 0x000fea0003800000 */
.L_x_95:
        /* <DEDUP_REMOVED lines=9> */
.L_x_98:
[----:B------:R-:W-:Y:S05]  /*3b30*/  BSYNC B1 ;  /* 0x0000000000017941 */ /* 0x000fea0003800000 */
.L_x_97:
[----:B-----5:R-:W-:Y:S01]  /*3b40*/  LOP3.LUT R3, R19, 0xffffe000, RZ, 0xc0, !PT ;  /* 0xffffe00013037812 */ /* 0x020fe200078ec0ff */
[----:B------:R-:W-:Y:S01]  /*3b50*/  @P1 IMAD.MOV.U32 R2, RZ, RZ, R10 ;  /* 0x000000ffff021224 */ /* 0x000fe200078e000a */
[----:B------:R-:W-:Y:S01]  /*3b60*/  ISETP.GT.AND P0, PT, R0, 0x8, P0 ;  /* 0x000000080000780c */ /* 0x000fe20000704270 */
[----:B------:R-:W-:Y:S02]  /*3b70*/  BSSY B1, `(.L_x_99) ;  /* 0x0000008000017945 */ /* 0x000fe40003800000 */
[----:B------:R-:W-:-:S04]  /*3b80*/  FMUL R3, R3, R58 ;  /* 0x0000003a03037220 */ /* 0x000fc80000400000 */
[----:B-1----:R-:W-:Y:S01]  /*3b90*/  FFMA R5, R54, R57, R3 ;  /* 0x0000003936057223 */ /* 0x002fe20000000003 */
[----:B------:R-:W-:-:S04]  /*3ba0*/  @P1 IMAD.MOV.U32 R3, RZ, RZ, R11 ;  /* 0x000000ffff031224 */ /* 0x000fc800078e000b */
[----:B------:R-:W-:-:S05]  /*3bb0*/  F2FP.TF32.F32.PACK_B R5, R5 ;  /* 0x00000005ff05723e */ /* 0x000fca00024050ff */
[----:B------:R1:W-:Y:S01]  /*3bc0*/  @P1 STG.E desc[UR36][R2.64+0xe0], R5 ;  /* 0x0000e00502001986 */ /* 0x0003e2000c101924 */
[----:B------:R-:W-:Y:S05]  /*3bd0*/  @!P0 BRA `(.L_x_100) ;  /* 0x0000000000048947 */ /* 0x000fea0003800000 */
[----:B------:R0:W5:Y:S02]  /*3be0*/  LDG.E.LTC128B R19, desc[UR36][R8.64+0xe4] ;  /* 0x0000e42408137981 */ /* 0x000164000c1e1920 */
.L_x_100:
[----:B------:R-:W-:Y:S05]  /*3bf0*/  BSYNC B1 ;  /* 0x0000000000017941 */ /* 0x000fea0003800000 */
.L_x_99:
[----:B------:R-:W-:Y:S05]  /*3c00*/  @!P0 BRA `(.L_x_101) ;  /* 0x0000000800908947 */ /* 0x000fea0003800000 */
[----:B-----5:R-:W-:-:S05]  /*3c10*/  LOP3.LUT R19, R19, 0xffffe000, RZ, 0xc0, !PT ;  /* 0xffffe00013137812 */ /* 0x020fca00078ec0ff */
[----:B------:R-:W-:-:S04]  /*3c20*/  FMUL R0, R19, R58 ;  /* 0x0000003a13007220 */ /* 0x000fc80000400000 */
[----:B------:R-:W-:-:S05]  /*3c30*/  FFMA R55, R55, R57, R0 ;  /* 0x0000003937377223 */ /* 0x000fca0000000000 */
[----:B------:R-:W-:-:S05]  /*3c40*/  F2FP.TF32.F32.PACK_B R55, R55 ;  /* 0x00000037ff37723e */ /* 0x000fca00024050ff */
[----:B------:R0:W-:Y:S01]  /*3c50*/  STG.E desc[UR36][R10.64+0xe4], R55 ;  /* 0x0000e4370a007986 */ /* 0x0001e2000c101924 */
[----:B------:R-:W-:Y:S05]  /*3c60*/  BRA `(.L_x_101) ;  /* 0x0000000800787947 */ /* 0x000fea0003800000 */
.L_x_40:
[----:B------:R-:W-:Y:S01]  /*3c70*/  ISETP.GT.AND P4, PT, R3, 0x1, PT ;  /* 0x000000010300780c */ /* 0x000fe20003f84270 */
[----:B------:R-:W-:Y:S01]  /*3c80*/  ULDC.64 UR4, c[0x0][0x5c0] ;  /* 0x0001700000047ab9 */ /* 0x000fe20000000a00 */
[-C--:B------:R-:W-:Y:S01]  /*3c90*/  FMUL R9, R24, R57.reuse ;  /* 0x0000003918097220 */ /* 0x080fe20000400000 */
[----:B------:R-:W-:Y:S01]  /*3ca0*/  LEA R4, P1, R70, UR4, 0x2 ;  /* 0x0000000446047c11 */ /* 0x000fe2000f8210ff */
[-C--:B------:R-:W-:Y:S01]  /*3cb0*/  FMUL R25, R25, R57.reuse ;  /* 0x0000003919197220 */ /* 0x080fe20000400000 */
[----:B------:R-:W-:Y:S01]  /*3cc0*/  ISETP.GT.AND P0, PT, R0, RZ, P4 ;  /* 0x000000ff0000720c */ /* 0x000fe20002704270 */
[-C--:B------:R-:W-:Y:S01]  /*3cd0*/  FMUL R11, R26, R57.reuse ;  /* 0x000000391a0b7220 */ /* 0x080fe20000400000 */
[----:B------:R-:W-:Y:S01]  /*3ce0*/  ISETP.GT.AND P3, PT, R0, 0x8, P3 ;  /* 0x000000080000780c */ /* 0x000fe20001f64270 */
[-C--:B------:R-:W-:Y:S01]  /*3cf0*/  FMUL R27, R27, R57.reuse ;  /* 0x000000391b1b7220 */ /* 0x080fe20000400000 */
[----:B------:R-:W-:Y:S01]  /*3d00*/  LEA.HI.X R5, R70, UR5, R83, 0x2, P1 ;  /* 0x0000000546057c11 */ /* 0x000fe200088f1453 */
[----:B------:R-:W-:Y:S01]  /*3d10*/  FMUL R29, R29, R57 ;  /* 0x000000391d1d7220 */ /* 0x000fe20000400000 */
[----:B------:R-:W-:Y:S01]  /*3d20*/  F2FP.TF32.F32.PACK_B R9, R9 ;  /* 0x00000009ff09723e */ /* 0x000fe200024050ff */
[-C--:B------:R-:W-:Y:S01]  /*3d30*/  FMUL R31, R31, R57.reuse ;  /* 0x000000391f1f7220 */ /* 0x080fe20000400000 */
[C---:B------:R-:W-:Y:S01]  /*3d40*/  SHF.L.U64.HI R77, R76.reuse, 0x5, R77 ;  /* 0x000000054c4d7819 */ /* 0x040fe2000001024d */
[----:B------:R-:W-:Y:S01]  /*3d50*/  FMUL R33, R33, R57 ;  /* 0x0000003921217220 */ /* 0x000fe20000400000 */
[----:B------:R-:W-:Y:S01]  /*3d60*/  LEA R6, P1, R76, R4, 0x5 ;  /* 0x000000044c067211 */ /* 0x000fe200078228ff */
[----:B------:R1:W-:Y:S01]  /*3d70*/  @P2 STG.E desc[UR36][R4.64], R9 ;  /* 0x0000000904002986 */ /* 0x0003e2000c101924 */
[----:B------:R-:W-:Y:S01]  /*3d80*/  F2FP.TF32.F32.PACK_B R25, R25 ;  /* 0x00000019ff19723e */ /* 0x000fe200024050ff */
[----:B0-----:R-:W-:Y:S01]  /*3d90*/  FMUL R13, R34, R57 ;  /* 0x00000039220d7220 */ /* 0x001fe20000400000 */
[----:B------:R-:W-:Y:S01]  /*3da0*/  F2FP.TF32.F32.PACK_B R11, R11 ;  /* 0x0000000bff0b723e */ /* 0x000fe200024050ff */
[----:B------:R-:W-:Y:S01]  /*3db0*/  IMAD.X R7, R77, 0x1, R5, P1 ;  /* 0x000000014d077824 */ /* 0x000fe200008e0605 */
[C---:B------:R-:W-:Y:S01]  /*3dc0*/  ISETP.GT.AND P2, PT, R3.reuse, 0x8, PT ;  /* 0x000000080300780c */ /* 0x040fe20003f44270 */
[----:B------:R-:W-:Y:S01]  /*3dd0*/  @P0 STG.E desc[UR36][R4.64+0x4], R25 ;  /* 0x0000041904000986 */ /* 0x000fe2000c101924 */
[----:B------:R-:W-:Y:S01]  /*3de0*/  ISETP.GT.AND P0, PT, R3, 0x9, PT ;  /* 0x000000090300780c */ /* 0x000fe20003f04270 */
[-C--:B------:R-:W-:Y:S01]  /*3df0*/  FMUL R35, R35, R57.reuse ;  /* 0x0000003923237220 */ /* 0x080fe20000400000 */
[C---:B------:R-:W-:Y:S01]  /*3e00*/  ISETP.GT.AND P4, PT, R0.reuse, 0x8, P4 ;  /* 0x000000080000780c */ /* 0x040fe20002784270 */
[----:B------:R0:W-:Y:S01]  /*3e10*/  @P3 STG.E desc[UR36][R6.64], R11 ;  /* 0x0000000b06003986 */ /* 0x0001e2000c101924 */
[----:B------:R-:W-:Y:S01]  /*3e20*/  ISETP.GT.AND P1, PT, R0, RZ, P2 ;  /* 0x000000ff0000720c */ /* 0x000fe20001724270 */
[-C--:B-1----:R-:W-:Y:S01]  /*3e30*/  FMUL R9, R28, R57.reuse ;  /* 0x000000391c097220 */ /* 0x082fe20000400000 */
[C---:B------:R-:W-:Y:S01]  /*3e40*/  ISETP.GT.AND P3, PT, R0.reuse, RZ, P0 ;  /* 0x000000ff0000720c */ /* 0x040fe20000764270 */
[----:B------:R-:W-:Y:S01]  /*3e50*/  FMUL R37, R37, R57 ;  /* 0x0000003925257220 */ /* 0x000fe20000400000 */
[----:B------:R-:W-:Y:S01]  /*3e60*/  F2FP.TF32.F32.PACK_B R27, R27 ;  /* 0x0000001bff1b723e */ /* 0x000fe200024050ff */
[----:B------:R-:W-:Y:S01]  /*3e70*/  FMUL R39, R39, R57 ;  /* 0x0000003927277220 */ /* 0x000fe20000400000 */
[----:B------:R-:W-:Y:S01]  /*3e80*/  F2FP.TF32.F32.PACK_B R9, R9 ;  /* 0x00000009ff09723e */ /* 0x000fe200024050ff */
[-C--:B------:R-:W-:Y:S01]  /*3e90*/  FMUL R41, R41, R57.reuse ;  /* 0x0000003929297220 */ /* 0x080fe20000400000 */
[----:B------:R-:W-:Y:S01]  /*3ea0*/  ISETP.GT.AND P2, PT, R0, 0x8, P2 ;  /* 0x000000080000780c */ /* 0x000fe20001744270 */
[----:B------:R-:W-:Y:S01]  /*3eb0*/  FMUL R43, R43, R57 ;  /* 0x000000392b2b7220 */ /* 0x000fe20000400000 */
[----:B------:R-:W-:Y:S01]  /*3ec0*/  F2FP.TF32.F32.PACK_B R29, R29 ;  /* 0x0000001dff1d723e */ /* 0x000fe200024050ff */
[----:B------:R-:W-:Y:S01]  /*3ed0*/  @P4 STG.E desc[UR36][R6.64+0x4], R27 ;  /* 0x0000041b06004986 */ /* 0x000fe2000c101924 */
[-C--:B0-----:R-:W-:Y:S01]  /*3ee0*/  FMUL R11, R30, R57.reuse ;  /* 0x000000391e0b7220 */ /* 0x081fe20000400000 */
[C---:B------:R-:W-:Y:S01]  /*3ef0*/  ISETP.GT.AND P0, PT, R0.reuse, 0x8, P0 ;  /* 0x000000080000780c */ /* 0x040fe20000704270 */
[-C--:B------:R-:W-:Y:S01]  /*3f00*/  FMUL R45, R45, R57.reuse ;  /* 0x000000392d2d7220 */ /* 0x080fe20000400000 */
[----:B------:R0:W-:Y:S01]  /*3f10*/  @P1 STG.E desc[UR36][R4.64+0x20], R9 ;  /* 0x0000200904001986 */ /* 0x0001e2000c101924 */
[----:B------:R-:W-:Y:S01]  /*3f20*/  ISETP.GT.AND P4, PT, R3, 0x11, PT ;  /* 0x000000110300780c */ /* 0x000fe20003f84270 */
[----:B------:R-:W-:Y:S01]  /*3f30*/  FMUL R47, R47, R57 ;  /* 0x000000392f2f7220 */ /* 0x000fe20000400000 */
[----:B------:R-:W-:Y:S01]  /*3f40*/  F2FP.TF32.F32.PACK_B R11, R11 ;  /* 0x0000000bff0b723e */ /* 0x000fe200024050ff */
[----:B------:R-:W-:Y:S01]  /*3f50*/  @P3 STG.E desc[UR36][R4.64+0x24], R29 ;  /* 0x0000241d04003986 */ /* 0x000fe2000c101924 */
[----:B------:R-:W-:Y:S01]  /*3f60*/  ISETP.GT.AND P3, PT, R3, 0x10, PT ;  /* 0x000000100300780c */ /* 0x000fe20003f64270 */
[----:B------:R-:W-:Y:S01]  /*3f70*/  FMUL R49, R49, R57 ;  /* 0x0000003931317220 */ /* 0x000fe20000400000 */
[----:B------:R-:W-:Y:S01]  /*3f80*/  F2FP.TF32.F32.PACK_B R31, R31 ;  /* 0x0000001fff1f723e */ /* 0x000fe200024050ff */
[----:B------:R1:W-:Y:S01]  /*3f90*/  @P2 STG.E desc[UR36][R6.64+0x20], R11 ;  /* 0x0000200b06002986 */ /* 0x0003e2000c101924 */
[C---:B------:R-:W-:Y:S01]  /*3fa0*/  ISETP.GT.AND P1, PT, R0.reuse, RZ, P3 ;  /* 0x000000ff0000720c */ /* 0x040fe20001f24270 */
[-C--:B------:R-:W-:Y:S01]  /*3fb0*/  FMUL R51, R51, R57.reuse ;  /* 0x0000003933337220 */ /* 0x080fe20000400000 */
[----:B------:R-:W-:Y:S01]  /*3fc0*/  ISETP.GT.AND P2, PT, R0, RZ, P4 ;  /* 0x000000ff0000720c */ /* 0x000fe20002744270 */
[----:B0-----:R-:W-:Y:S01]  /*3fd0*/  FMUL R9, R32, R57 ;  /* 0x0000003920097220 */ /* 0x001fe20000400000 */
[----:B------:R-:W-:Y:S01]  /*3fe0*/  ISETP.GT.AND P3, PT, R0, 0x8, P3 ;  /* 0x000000080000780c */ /* 0x000fe20001f64270 */
[----:B------:R-:W-:Y:S01]  /*3ff0*/  @P0 STG.E desc[UR36][R6.64+0x24], R31 ;  /* 0x0000241f06000986 */ /* 0x000fe2000c101924 */
[----:B------:R-:W-:Y:S01]  /*4000*/  F2FP.TF32.F32.PACK_B R33, R33 ;  /* 0x00000021ff21723e */ /* 0x000fe200024050ff */
[----:B------:R-:W-:Y:S01]  /*4010*/  FMUL R53, R53, R57 ;  /* 0x0000003935357220 */ /* 0x000fe20000400000 */
[----:B------:R-:W-:Y:S01]  /*4020*/  F2FP.TF32.F32.PACK_B R9, R9 ;  /* 0x00000009ff09723e */ /* 0x000fe200024050ff */
[----:B------:R-:W-:Y:S01]  /*4030*/  FMUL R55, R55, R57 ;  /* 0x0000003937377220 */ /* 0x000fe20000400000 */
[----:B------:R-:W-:Y:S01]  /*4040*/  F2FP.TF32.F32.PACK_B R13, R13 ;  /* 0x0000000dff0d723e */ /* 0x000fe200024050ff */
[----:B-1----:R-:W-:Y:S01]  /*4050*/  FMUL R11, R38, R57 ;  /* 0x00000039260b7220 */ /* 0x002fe20000400000 */
[C---:B------:R-:W-:Y:S01]  /*4060*/  ISETP.GT.AND P0, PT, R3.reuse, 0x19, PT ;  /* 0x000000190300780c */ /* 0x040fe20003f04270 */
[----:B------:R0:W-:Y:S01]  /*4070*/  @P1 STG.E desc[UR36][R4.64+0x40], R9 ;  /* 0x0000400904001986 */ /* 0x0001e2000c101924 */
[----:B------:R-:W-:-:S02]  /*4080*/  ISETP.GT.AND P1, PT, R3, 0x18, PT ;  /* 0x000000180300780c */ /* 0x000fc40003f24270 */
[C---:B------:R-:W-:Y:S01]  /*4090*/  ISETP.GT.AND P4, PT, R0.reuse, 0x8, P4 ;  /* 0x000000080000780c */ /* 0x040fe20002784270 */
[----:B------:R-:W-:Y:S01]  /*40a0*/  @P2 STG.E desc[UR36][R4.64+0x44], R33 ;  /* 0x0000442104002986 */ /* 0x000fe2000c101924 */
[C---:B------:R-:W-:Y:S02]  /*40b0*/  ISETP.GT.AND P2, PT, R0.reuse, RZ, P1 ;  /* 0x000000ff0000720c */ /* 0x040fe40000f44270 */
[C---:B------:R-:W-:Y:S01]  /*40c0*/  ISETP.GT.AND P1, PT, R0.reuse, 0x8, P1 ;  /* 0x000000080000780c */ /* 0x040fe20000f24270 */
[----:B------:R1:W-:Y:S01]  /*40d0*/  @P3 STG.E desc[UR36][R6.64+0x40], R13 ;  /* 0x0000400d06003986 */ /* 0x0003e2000c101924 */
[----:B------:R-:W-:Y:S02]  /*40e0*/  ISETP.GT.AND P3, PT, R0, RZ, P0 ;  /* 0x000000ff0000720c */ /* 0x000fe40000764270 */
[----:B------:R-:W-:Y:S01]  /*40f0*/  F2FP.TF32.F32.PACK_B R35, R35 ;  /* 0x00000023ff23723e */ /* 0x000fe200024050ff */
[----:B0-----:R-:W-:Y:S01]  /*4100*/  FMUL R9, R36, R57 ;  /* 0x0000003924097220 */ /* 0x001fe20000400000 */
[----:B------:R-:W-:-:S02]  /*4110*/  F2FP.TF32.F32.PACK_B R37, R37 ;  /* 0x00000025ff25723e */ /* 0x000fc400024050ff */
[----:B------:R-:W-:Y:S01]  /*4120*/  F2FP.TF32.F32.PACK_B R11, R11 ;  /* 0x0000000bff0b723e */ /* 0x000fe200024050ff */
[----:B------:R-:W-:Y:S01]  /*4130*/  @P4 STG.E desc[UR36][R6.64+0x44], R35 ;  /* 0x0000442306004986 */ /* 0x000fe2000c101924 */
[----:B------:R-:W-:Y:S02]  /*4140*/  F2FP.TF32.F32.PACK_B R9, R9 ;  /* 0x00000009ff09723e */ /* 0x000fe400024050ff */
[----:B------:R-:W-:Y:S01]  /*4150*/  F2FP.TF32.F32.PACK_B R39, R39 ;  /* 0x00000027ff27723e */ /* 0x000fe200024050ff */
[----:B-1----:R-:W-:Y:S01]  /*4160*/  FMUL R13, R42, R57 ;  /* 0x000000392a0d7220 */ /* 0x002fe20000400000 */
[----:B------:R-:W-:Y:S01]  /*4170*/  F2FP.TF32.F32.PACK_B R41, R41 ;  /* 0x00000029ff29723e */ /* 0x000fe200024050ff */
[----:B------:R0:W-:Y:S01]  /*4180*/  @P2 STG.E desc[UR36][R4.64+0x60], R9 ;  /* 0x0000600904002986 */ /* 0x0001e2000c101924 */
[----:B------:R-:W-:Y:S02]  /*4190*/  ISETP.GT.AND P2, PT, R3, 0x20, PT ;  /* 0x000000200300780c */ /* 0x000fe40003f44270 */
[----:B------:R-:W-:Y:S01]  /*41a0*/  F2FP.TF32.F32.PACK_B R13, R13 ;  /* 0x0000000dff0d723e */ /* 0x000fe200024050ff */
[----:B------:R-:W-:Y:S01]  /*41b0*/  @P3 STG.E desc[UR36][R4.64+0x64], R37 ;  /* 0x0000642504003986 */ /* 0x000fe2000c101924 */
[----:B------:R-:W-:-:S02]  /*41c0*/  ISETP.GT.AND P3, PT, R0, 0x8, P0 ;  /* 0x000000080000780c */ /* 0x000fc40000764270 */
[C---:B------:R-:W-:Y:S01]  /*41d0*/  ISETP.GT.AND P0, PT, R3.reuse, 0x21, PT ;  /* 0x000000210300780c */ /* 0x040fe20003f04270 */
[----:B------:R1:W-:Y:S01]  /*41e0*/  @P1 STG.E desc[UR36][R6.64+0x60], R11 ;  /* 0x0000600b06001986 */ /* 0x0003e2000c101924 */
[C---:B------:R-:W-:Y:S02]  /*41f0*/  ISETP.GT.AND P4, PT, R0.reuse, RZ, P2 ;  /* 0x000000ff0000720c */ /* 0x040fe40001784270 */
[----:B------:R-:W-:Y:S01]  /*4200*/  ISETP.GT.AND P1, PT, R0, RZ, P0 ;  /* 0x000000ff0000720c */ /* 0x000fe20000724270 */
[----:B0-----:R-:W-:Y:S01]  /*4210*/  FMUL R9, R40, R57 ;  /* 0x0000003928097220 */ /* 0x001fe20000400000 */
[C---:B------:R-:W-:Y:S02]  /*4220*/  ISETP.GT.AND P2, PT, R0.reuse, 0x8, P2 ;  /* 0x000000080000780c */ /* 0x040fe40001744270 */
[----:B------:R-:W-:Y:S02]  /*4230*/  F2FP.TF32.F32.PACK_B R43, R43 ;  /* 0x0000002bff2b723e */ /* 0x000fe400024050ff */
[----:B------:R-:W-:Y:S01]  /*4240*/  F2FP.TF32.F32.PACK_B R9, R9 ;  /* 0x00000009ff09723e */ /* 0x000fe200024050ff */
[----:B------:R-:W-:Y:S01]  /*4250*/  @P3 STG.E desc[UR36][R6.64+0x64], R39 ;  /* 0x0000642706003986 */ /* 0x000fe2000c101924 */
[----:B------:R-:W-:Y:S01]  /*4260*/  ISETP.GT.AND P3, PT, R0, 0x8, P0 ;  /* 0x000000080000780c */ /* 0x000fe20000764270 */
[----:B-1----:R-:W-:Y:S01]  /*4270*/  FMUL R11, R46, R57 ;  /* 0x000000392e0b7220 */ /* 0x002fe20000400000 */
[----:B------:R-:W-:Y:S01]  /*4280*/  ISETP.GT.AND P0, PT, R3, 0x29, PT ;  /* 0x000000290300780c */ /* 0x000fe20003f04270 */
[----:B------:R0:W-:Y:S01]  /*4290*/  @P4 STG.E desc[UR36][R4.64+0x80], R9 ;  /* 0x0000800904004986 */ /* 0x0001e2000c101924 */
[----:B------:R-:W-:-:S02]  /*42a0*/  F2FP.TF32.F32.PACK_B R45, R45 ;  /* 0x0000002dff2d723e */ /* 0x000fc400024050ff */
[----:B------:R-:W-:Y:S01]  /*42b0*/  F2FP.TF32.F32.PACK_B R11, R11 ;  /* 0x0000000bff0b723e */ /* 0x000fe200024050ff */
[----:B------:R-:W-:Y:S01]  /*42c0*/  @P1 STG.E desc[UR36][R4.64+0x84], R41 ;  /* 0x0000842904001986 */ /* 0x000fe2000c101924 */
[C---:B------:R-:W-:Y:S02]  /*42d0*/  ISETP.GT.AND P1, PT, R3.reuse, 0x28, PT ;  /* 0x000000280300780c */ /* 0x040fe40003f24270 */
[----:B------:R-:W-:Y:S01]  /*42e0*/  F2FP.TF32.F32.PACK_B R47, R47 ;  /* 0x0000002fff2f723e */ /* 0x000fe200024050ff */
[----:B------:R1:W-:Y:S01]  /*42f0*/  @P2 STG.E desc[UR36][R6.64+0x80], R13 ;  /* 0x0000800d06002986 */ /* 0x0003e2000c101924 */
[C---:B------:R-:W-:Y:S02]  /*4300*/  ISETP.GT.AND P4, PT, R0.reuse, RZ, P1 ;  /* 0x000000ff0000720c */ /* 0x040fe40000f84270 */
[----:B------:R-:W-:Y:S01]  /*4310*/  ISETP.GT.AND P2, PT, R0, RZ, P0 ;  /* 0x000000ff0000720c */ /* 0x000fe20000744270 */
[----:B0-----:R-:W-:Y:S01]  /*4320*/  FMUL R9, R44, R57 ;  /* 0x000000392c097220 */ /* 0x001fe20000400000 */
[----:B------:R-:W-:Y:S01]  /*4330*/  ISETP.GT.AND P1, PT, R0, 0x8, P1 ;  /* 0x000000080000780c */ /* 0x000fe20000f24270 */
[----:B------:R-:W-:Y:S01]  /*4340*/  @P3 STG.E desc[UR36][R6.64+0x84], R43 ;  /* 0x0000842b06003986 */ /* 0x000fe2000c101924 */
[----:B------:R-:W-:-:S02]  /*4350*/  ISETP.GT.AND P3, PT, R3, 0x31, PT ;  /* 0x000000310300780c */ /* 0x000fc40003f64270 */
[----:B------:R-:W-:Y:S02]  /*4360*/  F2FP.TF32.F32.PACK_B R9, R9 ;  /* 0x00000009ff09723e */ /* 0x000fe400024050ff */
[----:B------:R-:W-:Y:S01]  /*4370*/  ISETP.GT.AND P0, PT, R0, 0x8, P0 ;  /* 0x000000080000780c */ /* 0x000fe20000704270 */
[----:B-1----:R-:W-:Y:S01]  /*4380*/  FMUL R13, R48, R57 ;  /* 0x00000039300d7220 */ /* 0x002fe20000400000 */
[----:B------:R-:W-:Y:S01]  /*4390*/  F2FP.TF32.F32.PACK_B R49, R49 ;  /* 0x00000031ff31723e */ /* 0x000fe200024050ff */
[----:B------:R0:W-:Y:S01]  /*43a0*/  @P4 STG.E desc[UR36][R4.64+0xa0], R9 ;  /* 0x0000a00904004986 */ /* 0x0001e2000c101924 */
[----:B------:R-:W-:Y:S02]  /*43b0*/  F2FP.TF32.F32.PACK_B R51, R51 ;  /* 0x00000033ff33723e */ /* 0x000fe400024050ff */
[----:B------:R-:W-:Y:S01]  /*43c0*/  F2FP.TF32.F32.PACK_B R13, R13 ;  /* 0x0000000dff0d723e */ /* 0x000fe200024050ff */
[----:B------:R-:W-:Y:S01]  /*43d0*/  @P2 STG.E desc[UR36][R4.64+0xa4], R45 ;  /* 0x0000a42d04002986 */ /* 0x000fe2000c101924 */
[----:B------:R-:W-:-:S02]  /*43e0*/  ISETP.GT.AND P2, PT, R3, 0x30, PT ;  /* 0x000000300300780c */ /* 0x000fc40003f44270 */
[----:B------:R-:W-:Y:S01]  /*43f0*/  F2FP.TF32.F32.PACK_B R53, R53 ;  /* 0x00000035ff35723e */ /* 0x000fe200024050ff */
[----:B------:R1:W-:Y:S01]  /*4400*/  @P1 STG.E desc[UR36][R6.64+0xa0], R11 ;  /* 0x0000a00b06001986 */ /* 0x0003e2000c101924 */
[C---:B------:R-:W-:Y:S02]  /*4410*/  ISETP.GT.AND P4, PT, R0.reuse, RZ, P2 ;  /* 0x000000ff0000720c */ /* 0x040fe40001784270 */
[C---:B------:R-:W-:Y:S01]  /*4420*/  ISETP.GT.AND P1, PT, R0.reuse, RZ, P3 ;  /* 0x000000ff0000720c */ /* 0x040fe20001f24270 */
[----:B------:R-:W-:Y:S01]  /*4430*/  @P0 STG.E desc[UR36][R6.64+0xa4], R47 ;  /* 0x0000a42f06000986 */ /* 0x000fe2000c101924 */
[----:B------:R-:W-:Y:S01]  /*4440*/  ISETP.GT.AND P2, PT, R0, 0x8, P2 ;  /* 0x000000080000780c */ /* 0x000fe20001744270 */
[----:B0-----:R-:W-:Y:S01]  /*4450*/  FMUL R9, R50, R57 ;  /* 0x0000003932097220 */ /* 0x001fe20000400000 */
[----:B------:R-:W-:Y:S02]  /*4460*/  ISETP.GT.AND P0, PT, R3, 0x38, PT ;  /* 0x000000380300780c */ /* 0x000fe40003f04270 */
[----:B------:R-:W-:-:S02]  /*4470*/  ISETP.GT.AND P3, PT, R0, 0x8, P3 ;  /* 0x000000080000780c */ /* 0x000fc40001f64270 */
[----:B------:R-:W-:Y:S01]  /*4480*/  F2FP.TF32.F32.PACK_B R9, R9 ;  /* 0x00000009ff09723e */ /* 0x000fe200024050ff */
[----:B-1----:R-:W-:Y:S01]  /*4490*/  FMUL R11, R52, R57 ;  /* 0x00000039340b7220 */ /* 0x002fe20000400000 */
[----:B------:R-:W-:Y:S01]  /*44a0*/  F2FP.TF32.F32.PACK_B R55, R55 ;  /* 0x00000037ff37723e */ /* 0x000fe200024050ff */
[----:B------:R0:W-:Y:S01]  /*44b0*/  @P4 STG.E desc[UR36][R4.64+0xc0], R13 ;  /* 0x0000c00d04004986 */ /* 0x0001e2000c101924 */
[----:B------:R-:W-:Y:S01]  /*44c0*/  ISETP.GT.AND P4, PT, R3, 0x39, PT ;  /* 0x000000390300780c */ /* 0x000fe20003f84270 */
[----:B------:R-:W-:Y:S01]  /*44d0*/  @P1 IMAD.MOV.U32 R2, RZ, RZ, R4 ;  /* 0x000000ffff021224 */ /* 0x000fe200078e0004 */
[----:B------:R-:W-:Y:S01]  /*44e0*/  F2FP.TF32.F32.PACK_B R11, R11 ;  /* 0x0000000bff0b723e */ /* 0x000fe200024050ff */
[----:B------:R-:W-:-:S05]  /*44f0*/  @P1 IMAD.MOV.U32 R3, RZ, RZ, R5 ;  /* 0x000000ffff031224 */ /* 0x000fca00078e0005 */
[----:B------:R1:W-:Y:S01]  /*4500*/  @P1 STG.E desc[UR36][R2.64+0xc4], R49 ;  /* 0x0000c43102001986 */ /* 0x0003e2000c101924 */
[C---:B------:R-:W-:Y:S02]  /*4510*/  ISETP.GT.AND P1, PT, R0.reuse, RZ, P0 ;  /* 0x000000ff0000720c */ /* 0x040fe40000724270 */
[----:B------:R-:W-:Y:S01]  /*4520*/  ISETP.GT.AND P0, PT, R0, 0x8, P0 ;  /* 0x000000080000780c */ /* 0x000fe20000704270 */
[----:B0-----:R-:W-:-:S05]  /*4530*/  FMUL R13, R54, R57 ;  /* 0x00000039360d7220 */ /* 0x001fca0000400000 */
[----:B------:R-:W-:Y:S01]  /*4540*/  F2FP.TF32.F32.PACK_B R13, R13 ;  /* 0x0000000dff0d723e */ /* 0x000fe200024050ff */
[----:B-1----:R-:W-:Y:S02]  /*4550*/  @P2 IMAD.MOV.U32 R2, RZ, RZ, R6 ;  /* 0x000000ffff022224 */ /* 0x002fe400078e0006 */
[----:B------:R-:W-:-:S05]  /*4560*/  @P2 IMAD.MOV.U32 R3, RZ, RZ, R7 ;  /* 0x000000ffff032224 */ /* 0x000fca00078e0007 */
[----:B------:R0:W-:Y:S01]  /*4570*/  @P2 STG.E desc[UR36][R2.64+0xc0], R9 ;  /* 0x0000c00902002986 */ /* 0x0001e2000c101924 */
[C---:B------:R-:W-:Y:S02]  /*4580*/  ISETP.GT.AND P2, PT, R0.reuse, RZ, P4 ;  /* 0x000000ff0000720c */ /* 0x040fe40002744270 */
[----:B------:R-:W-:Y:S01]  /*4590*/  ISETP.GT.AND P4, PT, R0, 0x8, P4 ;  /* 0x000000080000780c */ /* 0x000fe20002784270 */
[----:B0-----:R-:W-:Y:S02]  /*45a0*/  @P3 IMAD.MOV.U32 R2, RZ, RZ, R6 ;  /* 0x000000ffff023224 */ /* 0x001fe400078e0006 */
[----:B------:R-:W-:-:S05]  /*45b0*/  @P3 IMAD.MOV.U32 R3, RZ, RZ, R7 ;  /* 0x000000ffff033224 */ /* 0x000fca00078e0007 */
[----:B------:R0:W-:Y:S02]  /*45c0*/  @P3 STG.E desc[UR36][R2.64+0xc4], R51 ;  /* 0x0000c43302003986 */ /* 0x0001e4000c101924 */
[----:B0-----:R-:W-:Y:S02]  /*45d0*/  @P1 IMAD.MOV.U32 R2, RZ, RZ, R4 ;  /* 0x000000ffff021224 */ /* 0x001fe400078e0004 */
[----:B------:R-:W-:-:S05]  /*45e0*/  @P1 IMAD.MOV.U32 R3, RZ, RZ, R5 ;  /* 0x000000ffff031224 */ /* 0x000fca00078e0005 */
[----:B------:R0:W-:Y:S04]  /*45f0*/  @P1 STG.E desc[UR36][R2.64+0xe0], R11 ;  /* 0x0000e00b02001986 */ /* 0x0001e8000c101924 */
[----:B------:R1:W-:Y:S01]  /*4600*/  @P2 STG.E desc[UR36][R4.64+0xe4], R53 ;  /* 0x0000e43504002986 */ /* 0x0003e2000c101924 */
[----:B0-----:R-:W-:Y:S02]  /*4610*/  @P0 IMAD.MOV.U32 R2, RZ, RZ, R6 ;  /* 0x000000ffff020224 */ /* 0x001fe400078e0006 */
[----:B------:R-:W-:-:S05]  /*4620*/  @P0 IMAD.MOV.U32 R3, RZ, RZ, R7 ;  /* 0x000000ffff030224 */ /* 0x000fca00078e0007 */
[----:B------:R1:W-:Y:S04]  /*4630*/  @P0 STG.E desc[UR36][R2.64+0xe0], R13 ;  /* 0x0000e00d02000986 */ /* 0x0003e8000c101924 */
[----:B------:R1:W-:Y:S02]  /*4640*/  @P4 STG.E desc[UR36][R6.64+0xe4], R55 ;  /* 0x0000e43706004986 */ /* 0x0003e4000c101924 */
.L_x_101:
[----:B------:R-:W-:Y:S05]  /*4650*/  BSYNC B0 ;  /* 0x0000000000007941 */ /* 0x000fea0003800000 */
.L_x_39:
[----:B-1----:R-:W2:Y:S01]  /*4660*/  LDL.64 R2, [R1] ;  /* 0x0000000001027983 */ /* 0x002ea20000100a00 */
[----:B------:R-:W-:Y:S01]  /*4670*/  ULDC.64 UR4, c[0x0][0x650] ;  /* 0x0001940000047ab9 */ /* 0x000fe20000000a00 */
[----:B------:R1:W-:Y:S01]  /*4680*/  SYNCS.ARRIVE.TRANS64.A1T0 RZ, [R65+UR47], RZ ;  /* 0x000000ff41ff79a7 */ /* 0x0003e2000810002f */
[----:B------:R-:W-:Y:S01]  /*4690*/  PRMT R0, RZ, 0x7610, R0 ;  /* 0x00007610ff007816 */ /* 0x000fe20000000000 */
[----:B-----5:R-:W-:Y:S02]  /*46a0*/  IMAD.MOV.U32 R19, RZ, RZ, -0x1 ;  /* 0xffffffffff137424 */ /* 0x020fe400078e00ff */
[----:B------:R-:W-:Y:S01]  /*46b0*/  IMAD.MOV.U32 R22, RZ, RZ, -0x1 ;  /* 0xffffffffff167424 */ /* 0x000fe200078e00ff */
[----:B--2---:R-:W-:-:S04]  /*46c0*/  LEA R18, P0, R2, R18, 0x1 ;  /* 0x0000001202127211 */ /* 0x004fc800078008ff */
[----:B------:R-:W-:Y:S01]  /*46d0*/  LEA.HI.X R17, R2, R17, R23, 0x1, P0 ;  /* 0x0000001102117211 */ /* 0x000fe200000f0c17 */
[----:B------:R-:W-:Y:S01]  /*46e0*/  IMAD.MOV.U32 R2, RZ, RZ, -0x1 ;  /* 0xffffffffff027424 */ /* 0x000fe200078e00ff */
[----:B------:R-:W-:-:S04]  /*46f0*/  ISETP.GE.U32.AND P0, PT, R18, UR4, PT ;  /* 0x0000000412007c0c */ /* 0x000fc8000bf06070 */
[----:B------:R-:W-:-:S13]  /*4700*/  ISETP.GE.U32.AND.EX P0, PT, R17, UR5, PT, P0 ;  /* 0x0000000511007c0c */ /* 0x000fda000bf06100 */
[----:B-1----:R-:W-:Y:S05]  /*4710*/  @P0 BRA `(.L_x_102) ;  /* 0x0000000400700947 */ /* 0x002fea0003800000 */
[----:B0---4-:R-:W0:Y:S01]  /*4720*/  S2R R10, SR_CTAID.X ;  /* 0x00000000000a7919 */ /* 0x011e220000002500 */
[----:B---3--:R-:W1:Y:S01]  /*4730*/  LDC.64 R8, c[0x0][0x628] ;  /* 0x00018a00ff087b82 */ /* 0x008e620000000a00 */
[----:B------:R-:W-:Y:S01]  /*4740*/  ULDC UR4, c[0x0][0x150] ;  /* 0x0000540000047ab9 */ /* 0x000fe20000000800 */
[----:B------:R-:W-:Y:S01]  /*4750*/  IMAD.MOV.U32 R6, RZ, RZ, R18 ;  /* 0x000000ffff067224 */ /* 0x000fe200078e0012 */
[----:B------:R-:W2:Y:S01]  /*4760*/  S2R R20, SR_CTAID.Y ;  /* 0x0000000000147919 */ /* 0x000ea20000002600 */
[----:B------:R-:W-:-:S04]  /*4770*/  IMAD.MOV.U32 R7, RZ, RZ, R17 ;  /* 0x000000ffff077224 */ /* 0x000fc800078e0011 */
[----:B------:R-:W3:Y:S08]  /*4780*/  LDC R15, c[0x0][0x144] ;  /* 0x00005100ff0f7b82 */ /* 0x000ef00000000800 */
[----:B------:R-:W4:Y:S08]  /*4790*/  LDC R0, c[0x0][0x630] ;  /* 0x00018c00ff007b82 */ /* 0x000f300000000800 */
[----:B------:R-:W2:Y:S01]  /*47a0*/  LDC.64 R12, c[0x0][0x620] ;  /* 0x00018800ff0c7b82 */ /* 0x000ea20000000a00 */
[----:B-1----:R-:W-:-:S04]  /*47b0*/  ISETP.NE.U32.AND P0, PT, R8, RZ, PT ;  /* 0x000000ff0800720c */ /* 0x002fc80003f05070 */
[----:B------:R-:W-:Y:S02]  /*47c0*/  ISETP.NE.AND.EX P0, PT, R9, RZ, PT, P0 ;  /* 0x000000ff0900720c */ /* 0x000fe40003f05300 */
[----:B0-----:R-:W-:-:S05]  /*47d0*/  I2FP.F32.U32 R2, R10 ;  /* 0x0000000a00027245 */ /* 0x001fca0000201000 */
[----:B------:R-:W-:-:S04]  /*47e0*/  FMUL R2, R2, UR4 ;  /* 0x0000000402027c20 */ /* 0x000fc80008400000 */
[----:B------:R0:W1:Y:S02]  /*47f0*/  F2I.U32.TRUNC.NTZ R14, R2 ;  /* 0x00000002000e7305 */ /* 0x000064000020f000 */
[----:B---34-:R-:W-:Y:S05]  /*4800*/  @!P0 BRA `(.L_x_103) ;  /* 0x0000000000288947 */ /* 0x018fea0003800000 */
[----:B------:R-:W3:Y:S02]  /*4810*/  LDC R3, c[0x0][0x634] ;  /* 0x00018d00ff037b82 */ /* 0x000ee40000000800 */
[----:B---3--:R-:W-:-:S05]  /*4820*/  IADD3 R7, P0, R18, R3, RZ ;  /* 0x0000000312077210 */ /* 0x008fca0007f1e0ff */
[----:B------:R-:W-:-:S04]  /*4830*/  IMAD.X R11, RZ, RZ, R17, P0 ;  /* 0x000000ffff0b7224 */ /* 0x000fc800000e0611 */
[----:B0-----:R-:W-:-:S04]  /*4840*/  IMAD.WIDE.U32 R2, R11, R8, RZ ;  /* 0x000000080b027225 */ /* 0x001fc800078e00ff */
[----:B------:R-:W-:-:S04]  /*4850*/  IMAD.WIDE.U32 R4, P0, R7, R9, R2 ;  /* 0x0000000907047225 */ /* 0x000fc80007800002 */
[----:B------:R-:W-:-:S04]  /*4860*/  IMAD.WIDE.U32 R2, R7, R8, RZ ;  /* 0x0000000807027225 */ /* 0x000fc800078e00ff */
[----:B------:R-:W-:Y:S01]  /*4870*/  IMAD.X R7, RZ, RZ, RZ, P0 ;  /* 0x000000ffff077224 */ /* 0x000fe200000e06ff */
[----:B------:R-:W-:Y:S01]  /*4880*/  IADD3 RZ, P0, R3, R4, RZ ;  /* 0x0000000403ff7210 */ /* 0x000fe20007f1e0ff */
[----:B------:R-:W-:-:S04]  /*4890*/  IMAD.MOV.U32 R6, RZ, RZ, R5 ;  /* 0x000000ffff067224 */ /* 0x000fc800078e0005 */
[----:B------:R-:W-:-:S08]  /*48a0*/  IMAD.WIDE.U32.X R6, R11, R9, R6, P0 ;  /* 0x000000090b067225 */ /* 0x000fd000000e0406 */
.L_x_103:
[----:B------:R-:W3:Y:S01]  /*48b0*/  LDC.64 R26, c[0x0][0x640] ;  /* 0x00019000ff1a7b82 */ /* 0x000ee20000000a00 */
[-C--:B------:R-:W-:Y:S01]  /*48c0*/  SHF.R.U64 R11, R6, R0.reuse, R7 ;  /* 0x00000000060b7219 */ /* 0x080fe20000001207 */
[----:B------:R-:W-:Y:S01]  /*48d0*/  IMAD.MOV.U32 R19, RZ, RZ, R17 ;  /* 0x000000ffff137224 */ /* 0x000fe200078e0011 */
[----:B------:R-:W-:Y:S01]  /*48e0*/  SHF.R.U32.HI R0, RZ, R0, R7 ;  /* 0x00000000ff007219 */ /* 0x000fe20000011607 */
[----:B-1----:R-:W-:Y:S01]  /*48f0*/  IMAD.MOV R14, RZ, RZ, -R14 ;  /* 0x000000ffff0e7224 */ /* 0x002fe200078e0a0e */
[----:B------:R-:W-:Y:S01]  /*4900*/  IADD3 R5, P0, RZ, -R11, RZ ;  /* 0x8000000bff057210 */ /* 0x000fe20007f1e0ff */
[----:B------:R-:W-:Y:S01]  /*4910*/  ULDC UR4, c[0x0][0x154] ;  /* 0x0000550000047ab9 */ /* 0x000fe20000000800 */
[----:B------:R-:W-:Y:S01]  /*4920*/  IMAD.MOV.U32 R7, RZ, RZ, 0x1 ;  /* 0x00000001ff077424 */ /* 0x000fe200078e00ff */
[----:B------:R-:W1:Y:S01]  /*4930*/  LDC R4, c[0x0][0x618] ;  /* 0x00018600ff047b82 */ /* 0x000e620000000800 */
[----:B------:R-:W-:Y:S02]  /*4940*/  IMAD R22, R15, R14, R10 ;  /* 0x0000000e0f167224 */ /* 0x000fe400078e020a */
[----:B------:R-:W-:-:S04]  /*4950*/  IMAD.X R3, RZ, RZ, ~R0, P0 ;  /* 0x000000ffff037224 */ /* 0x000fc800000e0e00 */
[-C--:B--2---:R-:W-:Y:S01]  /*4960*/  IMAD R0, R3, R12.reuse, RZ ;  /* 0x0000000c03007224 */ /* 0x084fe200078e02ff */
[----:B------:R-:W2:Y:S01]  /*4970*/  LDC R6, c[0x0][0x608] ;  /* 0x00018200ff067b82 */ /* 0x000ea20000000800 */
[----:B0-----:R-:W-:-:S04]  /*4980*/  IMAD.WIDE.U32 R2, R5, R12, R18 ;  /* 0x0000000c05027225 */ /* 0x001fc800078e0012 */
[----:B------:R-:W-:Y:S01]  /*4990*/  IMAD R5, R5, R13, R0 ;  /* 0x0000000d05057224 */ /* 0x000fe200078e0200 */
[----:B------:R-:W-:Y:S02]  /*49a0*/  I2FP.F32.U32 R0, R20 ;  /* 0x0000001400007245 */ /* 0x000fe40000201000 */
[----:B------:R-:W0:Y:S01]  /*49b0*/  LDC R24, c[0x0][0x658] ;  /* 0x00019600ff187b82 */ /* 0x000e220000000800 */
[----:B------:R-:W-:Y:S01]  /*49c0*/  IMAD.IADD R3, R3, 0x1, R5 ;  /* 0x0000000103037824 */ /* 0x000fe200078e0205 */
[----:B---3--:R-:W-:Y:S01]  /*49d0*/  ISETP.NE.U32.AND P0, PT, R26, RZ, PT ;  /* 0x000000ff1a00720c */ /* 0x008fe20003f05070 */
[----:B------:R-:W-:Y:S01]  /*49e0*/  FMUL R0, R0, UR4 ;  /* 0x0000000400007c20 */ /* 0x000fe20008400000 */
[----:B------:R-:W-:Y:S02]  /*49f0*/  IMAD.MOV.U32 R5, RZ, RZ, -0x1 ;  /* 0xffffffffff057424 */ /* 0x000fe400078e00ff */
[----:B------:R-:W-:Y:S01]  /*4a00*/  ISETP.NE.AND.EX P0, PT, R27, RZ, PT, P0 ;  /* 0x000000ff1b00720c */ /* 0x000fe20003f05300 */
[----:B------:R3:W4:Y:S01]  /*4a10*/  F2I.U32.TRUNC.NTZ R12, R0 ;  /* 0x00000000000c7305 */ /* 0x000722000020f000 */
[----:B------:R-:W3:Y:S01]  /*4a20*/  LDC R15, c[0x0][0x148] ;  /* 0x00005200ff0f7b82 */ /* 0x000ee20000000800 */
[----:B-1----:R-:W-:-:S02]  /*4a30*/  SHF.R.U64 R10, R2, R4, R3 ;  /* 0x00000004020a7219 */ /* 0x002fc40000001203 */
[----:B------:R-:W-:-:S05]  /*4a40*/  SHF.R.U32.HI R3, RZ, R4, R3 ;  /* 0x00000004ff037219 */ /* 0x000fca0000011603 */
[----:B------:R-:W1:Y:S01]  /*4a50*/  LDC R14, c[0x0][0x600] ;  /* 0x00018000ff0e7b82 */ /* 0x000e620000000800 */
[-CC-:B--2---:R-:W-:Y:S02]  /*4a60*/  SHF.R.U64 R8, R10, R6.reuse, R3.reuse ;  /* 0x000000060a087219 */ /* 0x184fe40000001203 */
[----:B------:R-:W-:-:S05]  /*4a70*/  SHF.R.U32.HI R3, RZ, R6, R3 ;  /* 0x00000006ff037219 */ /* 0x000fca0000011603 */
[----:B------:R-:W2:Y:S01]  /*4a80*/  LDC R21, c[0x0][0x648] ;  /* 0x00019200ff157b82 */ /* 0x000ea20000000800 */
[-CC-:B0-----:R-:W-:Y:S02]  /*4a90*/  SHF.R.U64 R13, R8, R24.reuse, R3.reuse ;  /* 0x00000018080d7219 */ /* 0x181fe40000001203 */
[-C--:B------:R-:W-:Y:S02]  /*4aa0*/  SHF.L.U32 R5, R5, R24.reuse, RZ ;  /* 0x0000001805057219 */ /* 0x080fe400000006ff */
[-C--:B------:R-:W-:Y:S01]  /*4ab0*/  SHF.R.U32.HI R3, RZ, R24.reuse, R3 ;  /* 0x00000018ff037219 */ /* 0x080fe20000011603 */
[----:B------:R-:W-:Y:S01]  /*4ac0*/  IMAD.MOV.U32 R2, RZ, RZ, R13 ;  /* 0x000000ffff027224 */ /* 0x000fe200078e000d */
[----:B------:R-:W-:Y:S01]  /*4ad0*/  SHF.L.U32 R24, R7, R24, RZ ;  /* 0x0000001807187219 */ /* 0x000fe200000006ff */
[----:B------:R-:W0:Y:S01]  /*4ae0*/  LDC R25, c[0x0][0x638] ;  /* 0x00018e00ff197b82 */ /* 0x000e220000000800 */
[----:B------:R-:W-:-:S07]  /*4af0*/  LOP3.LUT R19, RZ, R5, RZ, 0x33, !PT ;  /* 0x00000005ff137212 */ /* 0x000fce00078e33ff */
[----:B------:R-:W0:Y:S01]  /*4b00*/  LDC R28, c[0x0][0x610] ;  /* 0x00018400ff1c7b82 */ /* 0x000e220000000800 */
[----:B----4-:R-:W-:Y:S05]  /*4b10*/  @!P0 BRA `(.L_x_104) ;  /* 0x0000000000288947 */ /* 0x010fea0003800000 */
[----:B---3--:R-:W3:Y:S02]  /*4b20*/  LDC R0, c[0x0][0x64c] ;  /* 0x00019300ff007b82 */ /* 0x008ee40000000800 */
        /* <DEDUP_REMOVED lines=9> */
.L_x_104:
[----:B------:R-:W4:Y:S01]  /*4bc0*/  LDC R4, c[0x0][0x65c] ;  /* 0x00019700ff047b82 */ /* 0x000f220000000800 */
[----:B--23--:R-:W-:Y:S01]  /*4bd0*/  SHF.R.U64 R0, R2, R21, R3 ;  /* 0x0000001502007219 */ /* 0x00cfe20000001203 */
[----:B-1----:R-:W-:Y:S01]  /*4be0*/  VIADD R3, R14, 0xffffffff ;  /* 0xffffffff0e037836 */ /* 0x002fe20000000000 */
[----:B------:R-:W-:Y:S01]  /*4bf0*/  LOP3.LUT R19, R8, R19, RZ, 0xc0, !PT ;  /* 0x0000001308137212 */ /* 0x000fe200078ec0ff */
[----:B------:R-:W-:Y:S02]  /*4c00*/  IMAD.MOV R12, RZ, RZ, -R12 ;  /* 0x000000ffff0c7224 */ /* 0x000fe400078e0a0c */
[----:B------:R-:W-:Y:S01]  /*4c10*/  IMAD.MOV R2, RZ, RZ, -R0 ;  /* 0x000000ffff027224 */ /* 0x000fe200078e0a00 */
[----:B------:R-:W-:Y:S01]  /*4c20*/  LOP3.LUT R3, R10, R3, RZ, 0xc0, !PT ;  /* 0x000000030a037212 */ /* 0x000fe200078ec0ff */
[----:B------:R-:W-:Y:S02]  /*4c30*/  IMAD R19, R24, R0, R19 ;  /* 0x0000000018137224 */ /* 0x000fe400078e0213 */
[----:B0-----:R-:W-:-:S04]  /*4c40*/  IMAD R0, R2, R25, R13 ;  /* 0x0000001902007224 */ /* 0x001fc800078e020d */
[----:B------:R-:W-:Y:S01]  /*4c50*/  IMAD R2, R0, R14, R3 ;  /* 0x0000000e00027224 */ /* 0x000fe200078e0203 */
[----:B----4-:R-:W-:Y:S01]  /*4c60*/  ISETP.NE.AND P0, PT, R4, 0x1, PT ;  /* 0x000000010400780c */ /* 0x010fe20003f05270 */
[----:B------:R-:W-:-:S05]  /*4c70*/  IMAD.MOV.U32 R4, RZ, RZ, 0x1 ;  /* 0x00000001ff047424 */ /* 0x000fca00078e00ff */
[----:B------:R-:W-:-:S07]  /*4c80*/  PRMT R0, R4, 0x7610, R0 ;  /* 0x0000761004007816 */ /* 0x000fce0000000000 */
[----:B------:R-:W-:-:S04]  /*4c90*/  @P0 IMAD R22, R15, R12, R20 ;  /* 0x0000000c0f160224 */ /* 0x000fc800078e0214 */
[----:B------:R-:W-:-:S05]  /*4ca0*/  IMAD R19, R19, R28, R22 ;  /* 0x0000001c13137224 */ /* 0x000fca00078e0216 */
[----:B------:R-:W-:Y:S02]  /*4cb0*/  SEL R22, R2, R19, !P0 ;  /* 0x0000001302167207 */ /* 0x000fe40004000000 */
[----:B------:R-:W-:Y:S01]  /*4cc0*/  SEL R19, R19, R2, !P0 ;  /* 0x0000000213137207 */ /* 0x000fe20004000000 */
[----:B------:R-:W-:-:S07]  /*4cd0*/  IMAD.MOV.U32 R2, RZ, RZ, R11 ;  /* 0x000000ffff027224 */ /* 0x000fce00078e000b */
.L_x_102:
[----:B------:R-:W-:Y:S02]  /*4ce0*/  LOP3.LUT P0, RZ, R0, 0xff, RZ, 0xc0, !PT ;  /* 0x000000ff00ff7812 */ /* 0x000fe4000780c0ff */
[----:B------:R-:W-:-:S11]  /*4cf0*/  LOP3.LUT R73, R73, 0x1, RZ, 0x3c, !PT ;  /* 0x0000000149497812 */ /* 0x000fd600078e3cff */
[----:B------:R-:W-:Y:S05]  /*4d00*/  @P0 BRA `(.L_x_105) ;  /* 0xffffffc800c40947 */ /* 0x000fea000383ffff */
[----:B------:R-:W-:Y:S05]  /*4d10*/  EXIT ;  /* 0x000000000000794d */ /* 0x000fea0003800000 */
.L_x_18:
[----:B------:R-:W-:-:S08]  /*4d20*/  ISETP.NE.AND P0, PT, R5, RZ, PT ;  /* 0x000000ff0500720c */ /* 0x000fd00003f05270 */
[----:B0-2---:R-:W0:-:S00]  /*4d30*/  USETMAXREG.DEALLOC.CTAPOOL 0x28 ;  /* 0x00000028000079c8 */ /* 0x005e0000080e0500 */
[----:B------:R-:W-:Y:S05]  /*4d40*/  @P0 EXIT ;  /* 0x000000000000094d */ /* 0x000fea0003800000 */
[----:B0-----:R-:W-:Y:S01]  /*4d50*/  LOP3.LUT P0, RZ, R8, 0xff, RZ, 0xc0, !PT ;  /* 0x000000ff08ff7812 */ /* 0x001fe2000780c0ff */
[----:B------:R-:W-:Y:S02]  /*4d60*/  IMAD.MOV.U32 R0, RZ, RZ, 0x1 ;  /* 0x00000001ff007424 */ /* 0x000fe400078e00ff */
[----:B------:R-:W-:-:S10]  /*4d70*/  IMAD.MOV.U32 R8, RZ, RZ, RZ ;  /* 0x000000ffff087224 */ /* 0x000fd400078e00ff */
[----:B------:R-:W-:Y:S05]  /*4d80*/  @!P0 BRA `(.L_x_106) ;  /* 0x0000000c003c8947 */ /* 0x000fea0003800000 */
[----:B------:R-:W0:Y:S01]  /*4d90*/  S2UR UR8, SR_CgaCtaId ;  /* 0x00000000000879c3 */ /* 0x000e220000008800 */
[----:B------:R-:W-:Y:S01]  /*4da0*/  LOP3.LUT P0, RZ, R4, 0x1f, RZ, 0xc0, !PT ;  /* 0x0000001f04ff7812 */ /* 0x000fe2000780c0ff */
[----:B------:R-:W-:Y:S01]  /*4db0*/  ULDC UR5, c[0x0][0x658] ;  /* 0x0001960000057ab9 */ /* 0x000fe20000000800 */
[----:B------:R-:W-:Y:S01]  /*4dc0*/  UMOV UR6, 0xffffffff ;  /* 0xffffffff00067882 */ /* 0x000fe20000000000 */
[----:B------:R-:W-:Y:S01]  /*4dd0*/  BSSY B0, `(.L_x_106) ;  /* 0x00000ca000007945 */ /* 0x000fe20003800000 */
[----:B------:R-:W-:Y:S01]  /*4de0*/  USHF.L.U32 UR6, UR6, UR5, URZ ;  /* 0x0000000506067299 */ /* 0x000fe2000800063f */
[C---:B------:R-:W-:Y:S01]  /*4df0*/  ISETP.NE.AND P2, PT, R3.reuse, RZ, PT ;  /* 0x000000ff0300720c */ /* 0x040fe20003f45270 */
[----:B------:R-:W-:Y:S01]  /*4e00*/  IMAD.MOV.U32 R9, RZ, RZ, 0x1 ;  /* 0x00000001ff097424 */ /* 0x000fe200078e00ff */
[----:B------:R-:W-:Y:S01]  /*4e10*/  ISETP.NE.OR P0, PT, R3, RZ, !P0 ;  /* 0x000000ff0300720c */ /* 0x000fe20004705670 */
[----:B------:R-:W-:Y:S01]  /*4e20*/  IMAD.MOV.U32 R0, RZ, RZ, 0x1 ;  /* 0x00000001ff007424 */ /* 0x000fe200078e00ff */
[----:B------:R-:W-:Y:S01]  /*4e30*/  LOP3.LUT R6, R16, 0x2, RZ, 0xfc, !PT ;  /* 0x0000000210067812 */ /* 0x000fe200078efcff */
[----:B------:R-:W-:Y:S01]  /*4e40*/  IMAD.MOV.U32 R8, RZ, RZ, RZ ;  /* 0x000000ffff087224 */ /* 0x000fe200078e00ff */
[----:B------:R-:W-:Y:S01]  /*4e50*/  ULDC UR4, c[0x0][0x600] ;  /* 0x0001800000047ab9 */ /* 0x000fe20000000800 */
[----:B------:R-:W-:Y:S01]  /*4e60*/  UMOV UR7, 0x1 ;  /* 0x0000000100077882 */ /* 0x000fe20000000000 */
[----:B------:R-:W-:-:S02]  /*4e70*/  UIADD3 UR22, UR40, 0x1, URZ ;  /* 0x0000000128167890 */ /* 0x000fc4000fffe03f */
[----:B------:R-:W-:Y:S02]  /*4e80*/  UIADD3 UR15, UR4, -0x1, URZ ;  /* 0xffffffff040f7890 */ /* 0x000fe4000fffe03f */
[----:B------:R-:W-:Y:S02]  /*4e90*/  USHF.L.U32 UR17, UR7, UR5, URZ ;  /* 0x0000000507117299 */ /* 0x000fe4000800063f */
[----:B------:R-:W-:Y:S01]  /*4ea0*/  ULOP3.LUT UR16, URZ, UR6, URZ, 0x33, !UPT ;  /* 0x000000063f107292 */ /* 0x000fe2000f8e333f */
[----:B------:R-:W-:Y:S01]  /*4eb0*/  ULDC.64 UR20, c[0x0][0x198] ;  /* 0x0000660000147ab9 */ /* 0x000fe20000000a00 */
[----:B0-----:R-:W-:-:S10]  /*4ec0*/  IMAD.U32 R7, RZ, RZ, UR8 ;  /* 0x00000008ff077e24 */ /* 0x001fd4000f8e00ff */
.L_x_118:
[----:B------:R-:W-:-:S03]  /*4ed0*/  UMOV UR4, 0xffffffff ;  /* 0xffffffff00047882 */ /* 0x000fc60000000000 */
[----:B------:R-:W-:Y:S05]  /*4ee0*/  BRA.DIV UR4, `(.L_x_107) ;  /* 0x0000001604607947 */ /* 0x000fea000b800000 */
[----:B------:R-:W-:-:S13]  /*4ef0*/  ELECT P6, URZ, PT ;  /* 0x00000000003f782f */ /* 0x000fda00038c0000 */
.L_x_141:
[----:B------:R-:W0:Y:S01]  /*4f00*/  LDC R3, c[0x0][0x28c] ;  /* 0x0000a300ff037b82 */ /* 0x000e220000000800 */
[----:B------:R-:W-:Y:S01]  /*4f10*/  BSSY B1, `(.L_x_108) ;  /* 0x000003c000017945 */ /* 0x000fe20003800000 */
[----:B0-----:R-:W-:-:S13]  /*4f20*/  ISETP.LT.OR P6, PT, R3, 0x1, !P6 ;  /* 0x000000010300780c */ /* 0x001fda00077c1670 */
[----:B------:R-:W-:Y:S05]  /*4f30*/  @P6 BRA `(.L_x_109) ;  /* 0x0000000000e46947 */ /* 0x000fea0003800000 */
[----:B------:R-:W-:Y:S02]  /*4f40*/  IMAD R7, R19, 0x4, R7 ;  /* 0x0000000413077824 */ /* 0x000fe400078e0207 */
[----:B------:R-:W-:Y:S02]  /*4f50*/  IMAD.SHL.U32 R22, R22, 0x40, RZ ;  /* 0x0000004016167824 */ /* 0x000fe400078e00ff */
[----:B------:R-:W-:Y:S02]  /*4f60*/  IMAD.MOV.U32 R14, RZ, RZ, RZ ;  /* 0x000000ffff0e7224 */ /* 0x000fe400078e00ff */
[----:B------:R-:W-:Y:S02]  /*4f70*/  IMAD.U32 R15, RZ, RZ, UR22 ;  /* 0x00000016ff0f7e24 */ /* 0x000fe4000f8e00ff */
[----:B------:R-:W-:Y:S02]  /*4f80*/  IMAD.MOV.U32 R3, RZ, RZ, R0 ;  /* 0x000000ffff037224 */ /* 0x000fe400078e0000 */
[----:B------:R-:W-:-:S02]  /*4f90*/  IMAD.MOV.U32 R4, RZ, RZ, R8 ;  /* 0x000000ffff047224 */ /* 0x000fc400078e0008 */
[----:B------:R-:W-:-:S07]  /*4fa0*/  IMAD.SHL.U32 R11, R7, 0x10, RZ ;  /* 0x00000010070b7824 */ /* 0x000fce00078e00ff */
.L_x_113:
[----:B------:R-:W0:Y:S01]  /*4fb0*/  S2UR UR4, SR_CgaCtaId ;  /* 0x00000000000479c3 */ /* 0x000e220000008800 */
[----:B------:R-:W-:Y:S02]  /*4fc0*/  MOV R10, 0x400 ;  /* 0x00000400000a7802 */ /* 0x000fe40000000f00 */
[----:B------:R-:W-:Y:S01]  /*4fd0*/  SHF.L.U32 R5, R3, 0x1f, RZ ;  /* 0x0000001f03057819 */ /* 0x000fe200000006ff */
[----:B0-----:R-:W-:-:S05]  /*4fe0*/  IMAD.U32 R7, RZ, RZ, UR4 ;  /* 0x00000004ff077e24 */ /* 0x001fca000f8e00ff */
[----:B------:R-:W-:Y:S02]  /*4ff0*/  LEA R13, R7, R10, 0x18 ;  /* 0x0000000a070d7211 */ /* 0x000fe400078ec0ff */
[----:B------:R-:W0:Y:S03]  /*5000*/  @!P2 LDC R10, c[0x0][0x500] ;  /* 0x00014000ff0aab82 */ /* 0x000e260000000800 */
[----:B------:R-:W-:-:S04]  /*5010*/  IMAD R12, R4, 0x8, R13 ;  /* 0x00000008040c7824 */ /* 0x000fc800078e020d */
[----:B------:R-:W1:Y:S02]  /*5020*/  SYNCS.PHASECHK.TRANS64.TRYWAIT P1, [R12+URZ+0x70], R5 ;  /* 0x000070050c0075a7 */ /* 0x000e64000802017f */
[----:B-1----:R-:W-:Y:S05]  /*5030*/  @!P1 BRA `(.L_x_110) ;  /* 0x00000014002c9947 */ /* 0x002fea0003800000 */
.L_x_142:
[----:B-1----:R-:W-:Y:S01]  /*5040*/  PRMT R5, R6, 0x9910, RZ ;  /* 0x0000991006057816 */ /* 0x002fe200000000ff */
[----:B0-----:R0:W-:Y:S03]  /*5050*/  @!P2 SYNCS.ARRIVE.TRANS64 RZ, [R12+URZ], R10 ;  /* 0x0000000a0cffa9a7 */ /* 0x0011e6000800003f */
[----:B------:R-:W-:-:S13]  /*5060*/  ISETP.NE.AND P1, PT, R5, 0x2, PT ;  /* 0x000000020500780c */ /* 0x000fda0003f25270 */
[----:B0-----:R-:W-:Y:S05]  /*5070*/  @P1 BRA `(.L_x_111) ;  /* 0x0000000000041947 */ /* 0x001fea0003800000 */
[----:B------:R-:W-:Y:S01]  /*5080*/  BPT.TRAP 0x1 ;  /* 0x000000040000795c */ /* 0x000fe20000300000 */
.L_x_111:
[----:B------:R-:W-:Y:S05]  /*5090*/  @P0 BRA `(.L_x_112) ;  /* 0x0000000000040947 */ /* 0x000fea0003800000 */
[----:B------:R-:W-:Y:S01]  /*50a0*/  BPT.TRAP 0x1 ;  /* 0x000000040000795c */ /* 0x000fe20000300000 */
.L_x_112:
[----:B------:R-:W-:Y:S01]  /*50b0*/  IMAD R5, R4, 0x4, R7 ;  /* 0x0000000404057824 */ /* 0x000fe200078e0207 */
[----:B------:R-:W-:Y:S01]  /*50c0*/  R2UR UR9, R12 ;  /* 0x000000000c0972ca */ /* 0x000fe200000e0000 */
[----:B------:R-:W-:Y:S01]  /*50d0*/  VIADD R15, R15, 0xffffffff ;  /* 0xffffffff0f0f7836 */ /* 0x000fe20000000000 */
[----:B------:R-:W-:Y:S01]  /*50e0*/  UIADD3 UR4, UP0, UR20, 0xf0, URZ ;  /* 0x000000f014047890 */ /* 0x000fe2000ff1e03f */
[----:B------:R-:W-:Y:S01]  /*50f0*/  IMAD.SHL.U32 R5, R5, 0x200, RZ ;  /* 0x0000020005057824 */ /* 0x000fe200078e00ff */
[----:B------:R-:W-:Y:S01]  /*5100*/  R2UR UR11, R11 ;  /* 0x000000000b0b72ca */ /* 0x000fe200000e0000 */
[----:B------:R-:W-:Y:S01]  /*5110*/  UIADD3 UR24, UP1, UR20, 0x1f0, URZ ;  /* 0x000001f014187890 */ /* 0x000fe2000ff3e03f */
[----:B------:R-:W-:Y:S01]  /*5120*/  R2UR UR10, R14 ;  /* 0x000000000e0a72ca */ /* 0x000fe200000e0000 */
[--C-:B------:R-:W-:Y:S01]  /*5130*/  IMAD R5, R5, 0x4, R13.reuse ;  /* 0x0000000405057824 */ /* 0x100fe200078e020d */
[----:B------:R-:W-:Y:S01]  /*5140*/  R2UR UR12, R2 ;  /* 0x00000000020c72ca */ /* 0x000fe200000e0000 */
[----:B------:R-:W-:Y:S01]  /*5150*/  IMAD R13, R4, 0x2000, R13 ;  /* 0x00002000040d7824 */ /* 0x000fe200078e020d */
[----:B------:R-:W-:Y:S01]  /*5160*/  R2UR UR18, R22 ;  /* 0x00000000161272ca */ /* 0x000fe200000e0000 */
[----:B------:R-:W-:Y:S01]  /*5170*/  VIADD R4, R4, 0x1 ;  /* 0x0000000104047836 */ /* 0x000fe20000000000 */
[----:B------:R-:W-:Y:S01]  /*5180*/  R2UR UR5, R5 ;  /* 0x00000000050572ca */ /* 0x000fe200000e0000 */
[----:B------:R-:W-:Y:S01]  /*5190*/  UIADD3.X UR25, URZ, UR21, URZ, UP1, !UPT ;  /* 0x000000153f197290 */ /* 0x000fe20008ffe43f */
[----:B------:R-:W-:Y:S01]  /*51a0*/  R2UR UR8, R13 ;  /* 0x000000000d0872ca */ /* 0x000fe200000e0000 */
[----:B------:R-:W-:Y:S01]  /*51b0*/  UMOV UR19, 0xf0000 ;  /* 0x000f000000137882 */ /* 0x000fe20000000000 */
[----:B------:R-:W-:Y:S01]  /*51c0*/  ISETP.GT.AND P3, PT, R15, 0x1, PT ;  /* 0x000000010f00780c */ /* 0x000fe20003f64270 */
[----:B------:R-:W-:Y:S01]  /*51d0*/  UMOV UR6, 0x0 ;  /* 0x0000000000067882 */ /* 0x000fe20000000000 */
[----:B------:R-:W-:Y:S01]  /*51e0*/  UMOV UR7, 0x10000000 ;  /* 0x1000000000077882 */ /* 0x000fe20000000000 */
[----:B------:R-:W-:Y:S01]  /*51f0*/  ISETP.NE.AND P1, PT, R4, 0xe, PT ;  /* 0x0000000e0400780c */ /* 0x000fe20003f25270 */
[----:B------:R-:W-:-:S03]  /*5200*/  VIADD R14, R14, 0x20 ;  /* 0x000000200e0e7836 */ /* 0x000fc60000000000 */
[----:B------:R-:W-:Y:S02]  /*5210*/  SEL R10, RZ, 0x1, P1 ;  /* 0x00000001ff0a7807 */ /* 0x000fe40000800000 */
[----:B------:R-:W-:Y:S01]  /*5220*/  UIADD3 UR13, UR5, 0x200, URZ ;  /* 0x00000200050d7890 */ /* 0x000fe2000fffe03f */
[----:B------:R-:W-:Y:S01]  /*5230*/  SEL R4, R4, RZ, P1 ;  /* 0x000000ff04047207 */ /* 0x000fe20000800000 */
[----:B------:R-:W-:Y:S01]  /*5240*/  UIADD3.X UR5, URZ, UR21, URZ, UP0, !UPT ;  /* 0x000000153f057290 */ /* 0x000fe200087fe43f */
[----:B------:R-:W-:Y:S01]  /*5250*/  LOP3.LUT R3, R3, R10, RZ, 0x3c, !PT ;  /* 0x0000000a03037212 */ /* 0x000fe200078e3cff */
[----:B------:R-:W-:-:S03]  /*5260*/  UIADD3 UR14, UR8, 0x1c200, URZ ;  /* 0x0001c200080e7890 */ /* 0x000fc6000fffe03f */
[----:B------:R-:W-:-:S04]  /*5270*/  UMOV UR8, UR13 ;  /* 0x0000000d00087c82 */ /* 0x000fc80008000000 */
[----:B------:R0:W-:Y:S02]  /*5280*/  UTMALDG.3D.MULTICAST [UR8], [UR4], UR19, desc[UR6] ;  /* 0x00000608040073b4 */ /* 0x0001e40008011813 */
[----:B0-----:R-:W-:Y:S01]  /*5290*/  UMOV UR8, UR14 ;  /* 0x0000000e00087c82 */ /* 0x001fe20008000000 */
[----:B------:R-:W-:Y:S02]  /*52a0*/  UMOV UR11, UR18 ;  /* 0x00000012000b7c82 */ /* 0x000fe40008000000 */
[----:B------:R0:W-:Y:S02]  /*52b0*/  UTMALDG.3D [UR8], [UR24], desc[UR6] ;  /* 0x00000608180075b4 */ /* 0x0001e40008011000 */
[----:B0-----:R-:W-:Y:S05]  /*52c0*/  @P3 BRA `(.L_x_113) ;  /* 0xfffffffc00383947 */ /* 0x001fea000383ffff */
.L_x_109:
[----:B------:R-:W-:Y:S05]  /*52d0*/  BSYNC B1 ;  /* 0x0000000000017941 */ /* 0x000fea0003800000 */
.L_x_108:
[----:B------:R-:W2:Y:S01]  /*52e0*/  LDL.64 R12, [R1] ;  /* 0x00000000010c7983 */ /* 0x000ea20000100a00 */
[----:B------:R-:W-:Y:S01]  /*52f0*/  LOP3.LUT P4, RZ, R9, 0xff, RZ, 0xc0, !PT ;  /* 0x000000ff09ff7812 */ /* 0x000fe2000788c0ff */
[----:B------:R-:W-:Y:S01]  /*5300*/  VIADD R8, R8, UR40 ;  /* 0x0000002808087c36 */ /* 0x000fe20008000000 */
[----:B------:R-:W-:Y:S01]  /*5310*/  ULDC.64 UR4, c[0x0][0x650] ;  /* 0x0001940000047ab9 */ /* 0x000fe20000000a00 */
[----:B------:R-:W-:Y:S01]  /*5320*/  IMAD.U32 R5, RZ, RZ, UR40 ;  /* 0x00000028ff057e24 */ /* 0x000fe2000f8e00ff */
[----:B------:R-:W-:Y:S01]  /*5330*/  UISETP.GE.U32.AND UP0, UPT, UR40, 0xe, UPT ;  /* 0x0000000e2800788c */ /* 0x000fe2000bf06070 */
[----:B------:R-:W-:Y:S01]  /*5340*/  BSSY B1, `(.L_x_114) ;  /* 0x0000070000017945 */ /* 0x000fe20003800000 */
[----:B------:R-:W-:Y:S01]  /*5350*/  SHF.R.U32.HI R2, RZ, 0x1, R8 ;  /* 0x00000001ff027819 */ /* 0x000fe20000011608 */
[----:B------:R-:W-:Y:S01]  /*5360*/  IMAD.MOV.U32 R19, RZ, RZ, -0x1 ;  /* 0xffffffffff137424 */ /* 0x000fe200078e00ff */
[----:B------:R-:W-:Y:S01]  /*5370*/  ISETP.GT.U32.AND P1, PT, R8, 0xd, PT ;  /* 0x0000000d0800780c */ /* 0x000fe20003f24070 */
[----:B------:R-:W-:Y:S01]  /*5380*/  IMAD.MOV.U32 R22, RZ, RZ, -0x1 ;  /* 0xffffffffff167424 */ /* 0x000fe200078e00ff */
[----:B------:R-:W-:Y:S01]  /*5390*/  PLOP3.LUT P3, PT, PT, PT, UP0, 0x80, 0x0 ;  /* 0x000000000000781c */ /* 0x000fe20003f6f008 */
[----:B------:R-:W-:Y:S01]  /*53a0*/  IMAD.WIDE.U32 R2, R2, -0x6db6db6d, RZ ;  /* 0x9249249302027825 */ /* 0x000fe200078e00ff */
[----:B------:R-:W-:Y:S01]  /*53b0*/  ISETP.LT.U32.AND P1, PT, R5, 0xe, P1 ;  /* 0x0000000e0500780c */ /* 0x000fe20000f21070 */
[----:B------:R-:W0:Y:S01]  /*53c0*/  @P4 S2R R7, SR_CgaCtaId ;  /* 0x0000000000074919 */ /* 0x000e220000008800 */
[----:B------:R-:W-:Y:S01]  /*53d0*/  @P4 MOV R4, 0x400 ;  /* 0x0000040000044802 */ /* 0x000fe20000000f00 */
[----:B------:R-:W-:Y:S01]  /*53e0*/  IMAD.MOV.U32 R2, RZ, RZ, -0x1 ;  /* 0xffffffffff027424 */ /* 0x000fe200078e00ff */
[----:B------:R-:W-:-:S02]  /*53f0*/  SHF.R.U32.HI R5, RZ, 0x2, R3 ;  /* 0x00000002ff057819 */ /* 0x000fc40000011603 */
[----:B------:R-:W-:Y:S02]  /*5400*/  SEL R3, RZ, 0x1, !P1 ;  /* 0x00000001ff037807 */ /* 0x000fe40004800000 */
[----:B------:R-:W-:Y:S01]  /*5410*/  PRMT R9, RZ, 0x7610, R9 ;  /* 0x00007610ff097816 */ /* 0x000fe20000000009 */
[----:B------:R-:W-:Y:S01]  /*5420*/  IMAD R8, R5, -0xe, R8 ;  /* 0xfffffff205087824 */ /* 0x000fe200078e0208 */
[----:B------:R-:W-:Y:S02]  /*5430*/  LOP3.LUT R0, R0, R3, RZ, 0x3c, !PT ;  /* 0x0000000300007212 */ /* 0x000fe400078e3cff */
[----:B------:R-:W-:Y:S02]  /*5440*/  PRMT R3, RZ, 0x7610, R3 ;  /* 0x00007610ff037816 */ /* 0x000fe40000000003 */
[----:B------:R-:W-:Y:S02]  /*5450*/  @P3 LOP3.LUT R0, R0, 0x1, R5, 0x78, !PT ;  /* 0x0000000100003812 */ /* 0x000fe400078e7805 */
[----:B0-----:R-:W-:-:S04]  /*5460*/  @P4 LEA R4, R7, R4, 0x18 ;  /* 0x0000000407044211 */ /* 0x001fc800078ec0ff */
[----:B------:R0:W-:Y:S01]  /*5470*/  @P4 SYNCS.ARRIVE.TRANS64.A1T0 RZ, [R4+URZ+0x118], RZ ;  /* 0x000118ff04ff49a7 */ /* 0x0001e2000810003f */
[----:B--2---:R-:W-:-:S04]  /*5480*/  IADD3 R18, P4, R18, R12, RZ ;  /* 0x0000000c12127210 */ /* 0x004fc80007f9e0ff */
[----:B------:R-:W-:Y:S01]  /*5490*/  ISETP.GE.U32.AND P1, PT, R18, UR4, PT ;  /* 0x0000000412007c0c */ /* 0x000fe2000bf26070 */
[----:B------:R-:W-:-:S05]  /*54a0*/  IMAD.X R17, R17, 0x1, R23, P4 ;  /* 0x0000000111117824 */ /* 0x000fca00020e0617 */
[----:B------:R-:W-:-:S13]  /*54b0*/  ISETP.GE.U32.AND.EX P1, PT, R17, UR5, PT, P1 ;  /* 0x0000000511007c0c */ /* 0x000fda000bf26110 */
[----:B0-----:R-:W-:Y:S05]  /*54c0*/  @P1 BRA `(.L_x_115) ;  /* 0x00000004005c1947 */ /* 0x001fea0003800000 */
[----:B------:R-:W0:Y:S01]  /*54d0*/  S2R R12, SR_CTAID.X ;  /* 0x00000000000c7919 */ /* 0x000e220000002500 */
[----:B------:R-:W-:Y:S01]  /*54e0*/  ULDC.64 UR4, c[0x0][0x628] ;  /* 0x00018a0000047ab9 */ /* 0x000fe20000000a00 */
[----:B------:R-:W1:Y:S01]  /*54f0*/  LDC R13, c[0x0][0x144] ;  /* 0x00005100ff0d7b82 */ /* 0x000e620000000800 */
[----:B------:R-:W-:Y:S01]  /*5500*/  ISETP.NE.U32.AND P1, PT, RZ, UR4, PT ;  /* 0x00000004ff007c0c */ /* 0x000fe2000bf25070 */
[----:B------:R-:W2:Y:S01]  /*5510*/  S2R R10, SR_CTAID.Y ;  /* 0x00000000000a7919 */ /* 0x000ea20000002600 */
[----:B------:R-:W-:Y:S01]  /*5520*/  ULDC UR7, c[0x0][0x630] ;  /* 0x00018c0000077ab9 */ /* 0x000fe20000000800 */
[----:B------:R-:W-:Y:S01]  /*5530*/  ULDC UR8, c[0x0][0x150] ;  /* 0x0000540000087ab9 */ /* 0x000fe20000000800 */
[----:B------:R-:W-:Y:S01]  /*5540*/  ISETP.NE.AND.EX P1, PT, RZ, UR5, PT, P1 ;  /* 0x00000005ff007c0c */ /* 0x000fe2000bf25310 */
[----:B------:R-:W-:Y:S02]  /*5550*/  IMAD.MOV.U32 R2, RZ, RZ, R18 ;  /* 0x000000ffff027224 */ /* 0x000fe400078e0012 */
[----:B------:R-:W-:Y:S01]  /*5560*/  IMAD.MOV.U32 R3, RZ, RZ, R17 ;  /* 0x000000ffff037224 */ /* 0x000fe200078e0011 */
[----:B0-----:R-:W-:-:S09]  /*5570*/  I2FP.F32.U32 R14, R12 ;  /* 0x0000000c000e7245 */ /* 0x001fd20000201000 */
[----:B------:R-:W-:Y:S05]  /*5580*/  @!P1 BRA `(.L_x_116) ;  /* 0x0000000000289947 */ /* 0x000fea0003800000 */
[----:B------:R-:W-:Y:S02]  /*5590*/  ULDC UR6, c[0x0][0x634] ;  /* 0x00018d0000067ab9 */ /* 0x000fe40000000800 */
[----:B------:R-:W-:-:S05]  /*55a0*/  IADD3 R3, P1, R18, UR6, RZ ;  /* 0x0000000612037c10 */ /* 0x000fca000ff3e0ff */
[----:B------:R-:W-:-:S04]  /*55b0*/  IMAD.X R11, RZ, RZ, R17, P1 ;  /* 0x000000ffff0b7224 */ /* 0x000fc800008e0611 */
[----:B------:R-:W-:-:S04]  /*55c0*/  IMAD.WIDE.U32 R4, R11, UR4, RZ ;  /* 0x000000040b047c25 */ /* 0x000fc8000f8e00ff */
[----:B------:R-:W-:-:S04]  /*55d0*/  IMAD.WIDE.U32 R4, P1, R3, UR5, R4 ;  /* 0x0000000503047c25 */ /* 0x000fc8000f820004 */
[----:B------:R-:W-:-:S04]  /*55e0*/  IMAD.WIDE.U32 R2, R3, UR4, RZ ;  /* 0x0000000403027c25 */ /* 0x000fc8000f8e00ff */
[----:B------:R-:W-:Y:S01]  /*55f0*/  IMAD.MOV.U32 R2, RZ, RZ, R5 ;  /* 0x000000ffff027224 */ /* 0x000fe200078e0005 */
[----:B------:R-:W-:Y:S01]  /*5600*/  IADD3 RZ, P3, R3, R4, RZ ;  /* 0x0000000403ff7210 */ /* 0x000fe20007f7e0ff */
[----:B------:R-:W-:-:S04]  /*5610*/  IMAD.X R3, RZ, RZ, RZ, P1 ;  /* 0x000000ffff037224 */ /* 0x000fc800008e06ff */
[----:B------:R-:W-:-:S08]  /*5620*/  IMAD.WIDE.U32.X R2, R11, UR5, R2, P3 ;  /* 0x000000050b027c25 */ /* 0x000fd000098e0402 */
.L_x_116:
[----:B------:R-:W-:Y:S01]  /*5630*/  FMUL R14, R14, UR8 ;  /* 0x000000080e0e7c20 */ /* 0x000fe20008400000 */
[--C-:B------:R-:W-:Y:S01]  /*5640*/  SHF.R.U64 R11, R2, UR7, R3.reuse ;  /* 0x00000007020b7c19 */ /* 0x100fe20008001203 */
[----:B------:R-:W-:Y:S01]  /*5650*/  ULDC.64 UR4, c[0x0][0x620] ;  /* 0x0001880000047ab9 */ /* 0x000fe20000000a00 */
[----:B------:R-:W-:Y:S01]  /*5660*/  SHF.R.U32.HI R2, RZ, UR7, R3 ;  /* 0x00000007ff027c19 */ /* 0x000fe20008011603 */
[----:B------:R-:W-:Y:S01]  /*5670*/  IMAD.MOV.U32 R3, RZ, RZ, R17 ;  /* 0x000000ffff037224 */ /* 0x000fe200078e0011 */
[----:B------:R-:W-:Y:S01]  /*5680*/  IADD3 R15, P1, RZ, -R11, RZ ;  /* 0x8000000bff0f7210 */ /* 0x000fe20007f3e0ff */
[----:B------:R-:W0:Y:S01]  /*5690*/  F2I.U32.TRUNC.NTZ R14, R14 ;  /* 0x0000000e000e7305 */ /* 0x000e22000020f000 */
[----:B------:R-:W-:-:S03]  /*56a0*/  ULDC.64 UR6, c[0x0][0x640] ;  /* 0x0001900000067ab9 */ /* 0x000fc60000000a00 */
[----:B------:R-:W-:Y:S01]  /*56b0*/  IMAD.X R2, RZ, RZ, ~R2, P1 ;  /* 0x000000ffff027224 */ /* 0x000fe200008e0e02 */
[----:B------:R-:W-:-:S03]  /*56c0*/  ISETP.NE.U32.AND P1, PT, RZ, UR6, PT ;  /* 0x00000006ff007c0c */ /* 0x000fc6000bf25070 */
[----:B------:R-:W-:Y:S01]  /*56d0*/  IMAD R2, R2, UR4, RZ ;  /* 0x0000000402027c24 */ /* 0x000fe2000f8e02ff */
[----:B------:R-:W-:-:S03]  /*56e0*/  ISETP.NE.AND.EX P1, PT, RZ, UR7, PT, P1 ;  /* 0x00000007ff007c0c */ /* 0x000fc6000bf25310 */
[C---:B------:R-:W-:Y:S01]  /*56f0*/  IMAD R5, R15.reuse, UR5, R2 ;  /* 0x000000050f057c24 */ /* 0x040fe2000f8e0202 */
[----:B------:R-:W-:Y:S01]  /*5700*/  ULDC UR5, c[0x0][0x154] ;  /* 0x0000550000057ab9 */ /* 0x000fe20000000800 */
[----:B------:R-:W-:Y:S02]  /*5710*/  IMAD.MOV.U32 R2, RZ, RZ, R18 ;  /* 0x000000ffff027224 */ /* 0x000fe400078e0012 */
[----:B0-----:R-:W-:Y:S02]  /*5720*/  IMAD.MOV R4, RZ, RZ, -R14 ;  /* 0x000000ffff047224 */ /* 0x001fe400078e0a0e */
[----:B------:R-:W-:Y:S01]  /*5730*/  IMAD.WIDE.U32 R2, R15, UR4, R2 ;  /* 0x000000040f027c25 */ /* 0x000fe2000f8e0002 */
[----:B------:R-:W-:-:S03]  /*5740*/  ULDC UR4, c[0x0][0x618] ;  /* 0x0001860000047ab9 */ /* 0x000fc60000000800 */
[----:B-1----:R-:W-:Y:S01]  /*5750*/  IMAD R12, R13, R4, R12 ;  /* 0x000000040d0c7224 */ /* 0x002fe200078e020c */
[----:B--2---:R-:W-:Y:S01]  /*5760*/  I2FP.F32.U32 R4, R10 ;  /* 0x0000000a00047245 */ /* 0x004fe20000201000 */
[----:B------:R-:W0:Y:S01]  /*5770*/  LDC R13, c[0x0][0x148] ;  /* 0x00005200ff0d7b82 */ /* 0x000e220000000800 */
[----:B------:R-:W-:-:S03]  /*5780*/  IMAD.IADD R3, R3, 0x1, R5 ;  /* 0x0000000103037824 */ /* 0x000fc600078e0205 */
[----:B------:R-:W-:Y:S02]  /*5790*/  FMUL R4, R4, UR5 ;  /* 0x0000000504047c20 */ /* 0x000fe40008400000 */
[--C-:B------:R-:W-:Y:S02]  /*57a0*/  SHF.R.U64 R14, R2, UR4, R3.reuse ;  /* 0x00000004020e7c19 */ /* 0x100fe40008001203 */
[----:B------:R-:W-:Y:S01]  /*57b0*/  SHF.R.U32.HI R3, RZ, UR4, R3 ;  /* 0x00000004ff037c19 */ /* 0x000fe20008011603 */
[----:B------:R1:W2:Y:S01]  /*57c0*/  F2I.U32.TRUNC.NTZ R20, R4 ;  /* 0x0000000400147305 */ /* 0x0002a2000020f000 */
[----:B------:R-:W-:Y:S02]  /*57d0*/  ULDC UR4, c[0x0][0x608] ;  /* 0x0001820000047ab9 */ /* 0x000fe40000000800 */
[--C-:B------:R-:W-:Y:S02]  /*57e0*/  SHF.R.U64 R19, R14, UR4, R3.reuse ;  /* 0x000000040e137c19 */ /* 0x100fe40008001203 */
[----:B------:R-:W-:Y:S01]  /*57f0*/  SHF.R.U32.HI R2, RZ, UR4, R3 ;  /* 0x00000004ff027c19 */ /* 0x000fe20008011603 */
[----:B------:R-:W-:-:S03]  /*5800*/  ULDC UR4, c[0x0][0x658] ;  /* 0x0001960000047ab9 */ /* 0x000fc60000000800 */
[--C-:B------:R-:W-:Y:S02]  /*5810*/  SHF.R.U64 R15, R19, UR4, R2.reuse ;  /* 0x00000004130f7c19 */ /* 0x100fe40008001202 */
[----:B------:R-:W-:-:S03]  /*5820*/  SHF.R.U32.HI R21, RZ, UR4, R2 ;  /* 0x00000004ff157c19 */ /* 0x000fc60008011602 */
[----:B------:R-:W-:Y:S02]  /*5830*/  IMAD.MOV.U32 R2, RZ, RZ, R15 ;  /* 0x000000ffff027224 */ /* 0x000fe400078e000f */
[----:B------:R-:W-:Y:S01]  /*5840*/  IMAD.MOV.U32 R3, RZ, RZ, R21 ;  /* 0x000000ffff037224 */ /* 0x000fe200078e0015 */
[----:B-12---:R-:W-:Y:S06]  /*5850*/  @!P1 BRA `(.L_x_117) ;  /* 0x0000000000289947 */ /* 0x006fec0003800000 */
        /* <DEDUP_REMOVED lines=10> */
.L_x_117:
[----:B------:R-:W1:Y:S01]  /*5900*/  LDC R4, c[0x0][0x65c] ;  /* 0x00019700ff047b82 */ /* 0x000e620000000800 */
[----:B------:R-:W-:Y:S01]  /*5910*/  ULDC UR4, c[0x0][0x648] ;  /* 0x0001920000047ab9 */ /* 0x000fe20000000800 */
[----:B------:R-:W-:Y:S01]  /*5920*/  LOP3.LUT R19, R19, UR16, RZ, 0xc0, !PT ;  /* 0x0000001013137c12 */ /* 0x000fe2000f8ec0ff */
[----:B------:R-:W-:Y:S01]  /*5930*/  IMAD.MOV R20, RZ, RZ, -R20 ;  /* 0x000000ffff147224 */ /* 0x000fe200078e0a14 */
[----:B------:R-:W-:Y:S01]  /*5940*/  SHF.R.U64 R2, R2, UR4, R3 ;  /* 0x0000000402027c19 */ /* 0x000fe20008001203 */
[----:B------:R-:W-:Y:S01]  /*5950*/  ULDC UR4, c[0x0][0x638] ;  /* 0x00018e0000047ab9 */ /* 0x000fe20000000800 */
[----:B------:R-:W-:Y:S01]  /*5960*/  LOP3.LUT R14, R14, UR15, RZ, 0xc0, !PT ;  /* 0x0000000f0e0e7c12 */ /* 0x000fe2000f8ec0ff */
[----:B------:R-:W-:Y:S01]  /*5970*/  ULDC UR5, c[0x0][0x610] ;  /* 0x0001840000057ab9 */ /* 0x000fe20000000800 */
[----:B------:R-:W-:Y:S02]  /*5980*/  IMAD.MOV.U32 R3, RZ, RZ, 0x1 ;  /* 0x00000001ff037424 */ /* 0x000fe400078e00ff */
[----:B------:R-:W-:Y:S01]  /*5990*/  IMAD R19, R2, UR17, R19 ;  /* 0x0000001102137c24 */ /* 0x000fe2000f8e0213 */
[----:B-1----:R-:W-:Y:S01]  /*59a0*/  ISETP.NE.AND P1, PT, R4, 0x1, PT ;  /* 0x000000010400780c */ /* 0x002fe20003f25270 */
[----:B------:R-:W-:-:S02]  /*59b0*/  IMAD.MOV R4, RZ, RZ, -R2 ;  /* 0x000000ffff047224 */ /* 0x000fc400078e0a02 */
[----:B------:R-:W-:Y:S02]  /*59c0*/  IMAD.MOV.U32 R2, RZ, RZ, R11 ;  /* 0x000000ffff027224 */ /* 0x000fe400078e000b */
[----:B------:R-:W-:Y:S01]  /*59d0*/  IMAD R15, R4, UR4, R15 ;  /* 0x00000004040f7c24 */ /* 0x000fe2000f8e020f */
[----:B------:R-:W-:-:S03]  /*59e0*/  ULDC UR4, c[0x0][0x600] ;  /* 0x0001800000047ab9 */ /* 0x000fc60000000800 */
[----:B------:R-:W-:-:S04]  /*59f0*/  IMAD R15, R15, UR4, R14 ;  /* 0x000000040f0f7c24 */ /* 0x000fc8000f8e020e */
[----:B0-----:R-:W-:-:S04]  /*5a00*/  @P1 IMAD R12, R13, R20, R10 ;  /* 0x000000140d0c1224 */ /* 0x001fc800078e020a */
[----:B------:R-:W-:-:S05]  /*5a10*/  IMAD R12, R19, UR5, R12 ;  /* 0x00000005130c7c24 */ /* 0x000fca000f8e020c */
[----:B------:R-:W-:Y:S02]  /*5a20*/  SEL R22, R15, R12, !P1 ;  /* 0x0000000c0f167207 */ /* 0x000fe40004800000 */
[----:B------:R-:W-:-:S07]  /*5a30*/  SEL R19, R12, R15, !P1 ;  /* 0x0000000f0c137207 */ /* 0x000fce0004800000 */
.L_x_115:
[----:B------:R-:W-:Y:S05]  /*5a40*/  BSYNC B1 ;  /* 0x0000000000017941 */ /* 0x000fea0003800000 */
.L_x_114:
[----:B------:R-:W-:-:S13]  /*5a50*/  LOP3.LUT P1, RZ, R3, 0xff, RZ, 0xc0, !PT ;  /* 0x000000ff03ff7812 */ /* 0x000fda000782c0ff */
[----:B------:R-:W-:Y:S05]  /*5a60*/  @P1 BRA `(.L_x_118) ;  /* 0xfffffff400181947 */ /* 0x000fea000383ffff */
[----:B------:R-:W-:Y:S05]  /*5a70*/  BSYNC B0 ;  /* 0x0000000000007941 */ /* 0x000fea0003800000 */
.L_x_106:
[----:B------:R-:W-:-:S03]  /*5a80*/  UMOV UR4, 0xffffffff ;  /* 0xffffffff00047882 */ /* 0x000fc60000000000 */
[----:B------:R-:W-:Y:S05]  /*5a90*/  BRA.DIV UR4, `(.L_x_119) ;  /* 0x0000000a04a87947 */ /* 0x000fea000b800000 */
[----:B------:R-:W-:-:S13]  /*5aa0*/  ELECT P6, URZ, PT ;  /* 0x00000000003f782f */ /* 0x000fda00038c0000 */
.L_x_145:
[----:B------:R-:W-:Y:S04]  /*5ab0*/  BSSY B0, `(.L_x_120) ;  /* 0x0000085000007945 */ /* 0x000fe80003800000 */
[----:B------:R-:W-:Y:S05]  /*5ac0*/  @!P6 BRA `(.L_x_121) ;  /* 0x00000008000ce947 */ /* 0x000fea0003800000 */
[----:B------:R-:W-:-:S04]  /*5ad0*/  LOP3.LUT R16, R16, 0x2, RZ, 0xfc, !PT ;  /* 0x0000000210107812 */ /* 0x000fc800078efcff */
[----:B------:R-:W-:-:S13]  /*5ae0*/  ISETP.NE.AND P0, PT, R16, 0x3, PT ;  /* 0x000000031000780c */ /* 0x000fda0003f05270 */
[----:B------:R-:W-:Y:S05]  /*5af0*/  @!P0 BRA `(.L_x_122) ;  /* 0x0000000000048947 */ /* 0x000fea0003800000 */
[----:B------:R-:W-:Y:S01]  /*5b00*/  BPT.TRAP 0x1 ;  /* 0x000000040000795c */ /* 0x000fe20000300000 */
.L_x_122:
[----:B------:R-:W0:Y:S01]  /*5b10*/  S2R R3, SR_CgaCtaId ;  /* 0x0000000000037919 */ /* 0x000e220000008800 */
[----:B------:R-:W-:-:S04]  /*5b20*/  MOV R2, 0x400 ;  /* 0x0000040000027802 */ /* 0x000fc80000000f00 */
[----:B0-----:R-:W-:Y:S02]  /*5b30*/  LEA R3, R3, R2, 0x18 ;  /* 0x0000000203037211 */ /* 0x001fe400078ec0ff */
[----:B------:R-:W-:-:S03]  /*5b40*/  SHF.L.U32 R2, R0, 0x1f, RZ ;  /* 0x0000001f00027819 */ /* 0x000fc600000006ff */
[----:B------:R-:W-:-:S04]  /*5b50*/  VIADD R3, R3, 0x70 ;  /* 0x0000007003037836 */ /* 0x000fc80000000000 */
[C---:B------:R-:W-:Y:S02]  /*5b60*/  IMAD R7, R8.reuse, 0x8, R3 ;  /* 0x0000000808077824 */ /* 0x040fe400078e0203 */
[----:B------:R-:W-:Y:S02]  /*5b70*/  VIADD R8, R8, 0x1 ;  /* 0x0000000108087836 */ /* 0x000fe40000000000 */
[----:B------:R-:W0:Y:S03]  /*5b80*/  SYNCS.PHASECHK.TRANS64.TRYWAIT P0, [R7+URZ], R2 ;  /* 0x00000002070075a7 */ /* 0x000e26000800017f */
[----:B------:R-:W-:-:S04]  /*5b90*/  ISETP.NE.AND P1, PT, R8, 0xe, PT ;  /* 0x0000000e0800780c */ /* 0x000fc80003f25270 */
[----:B------:R-:W-:Y:S02]  /*5ba0*/  SEL R5, RZ, 0x1, P1 ;  /* 0x00000001ff057807 */ /* 0x000fe40000800000 */
[----:B------:R-:W-:Y:S02]  /*5bb0*/  SEL R8, R8, RZ, P1 ;  /* 0x000000ff08087207 */ /* 0x000fe40000800000 */
[----:B------:R-:W-:-:S03]  /*5bc0*/  LOP3.LUT R5, R0, R5, RZ, 0x3c, !PT ;  /* 0x0000000500057212 */ /* 0x000fc600078e3cff */
[----:B------:R-:W-:Y:S01]  /*5bd0*/  IMAD R9, R8, 0x8, R3 ;  /* 0x0000000808097824 */ /* 0x000fe200078e0203 */
[----:B------:R-:W-:Y:S01]  /*5be0*/  SHF.L.U32 R4, R5, 0x1f, RZ ;  /* 0x0000001f05047819 */ /* 0x000fe200000006ff */
[----:B0-----:R-:W-:Y:S06]  /*5bf0*/  @!P0 BRA `(.L_x_123) ;  /* 0x0000000800708947 */ /* 0x001fec0003800000 */
.L_x_146:
[----:B------:R-:W1:Y:S01]  /*5c00*/  SYNCS.PHASECHK.TRANS64.TRYWAIT P0, [R9+URZ], R4 ;  /* 0x00000004090075a7 */ /* 0x000e62000800017f */
[----:B------:R-:W-:-:S05]  /*5c10*/  VIADD R0, R8, 0x1 ;  /* 0x0000000108007836 */ /* 0x000fca0000000000 */
[----:B------:R-:W-:-:S04]  /*5c20*/  ISETP.NE.AND P1, PT, R0, 0xe, PT ;  /* 0x0000000e0000780c */ /* 0x000fc80003f25270 */
[----:B0-----:R-:W-:Y:S02]  /*5c30*/  SEL R2, RZ, 0x1, P1 ;  /* 0x00000001ff027807 */ /* 0x001fe40000800000 */
[----:B------:R-:W-:Y:S02]  /*5c40*/  SEL R0, R0, RZ, P1 ;  /* 0x000000ff00007207 */ /* 0x000fe40000800000 */
[----:B------:R-:W-:-:S03]  /*5c50*/  LOP3.LUT R7, R5, R2, RZ, 0x3c, !PT ;  /* 0x0000000205077212 */ /* 0x000fc600078e3cff */
[----:B------:R-:W-:Y:S01]  /*5c60*/  IMAD R6, R0, 0x8, R3 ;  /* 0x0000000800067824 */ /* 0x000fe200078e0203 */
[----:B------:R-:W-:Y:S01]  /*5c70*/  SHF.L.U32 R5, R7, 0x1f, RZ ;  /* 0x0000001f07057819 */ /* 0x000fe200000006ff */
[----:B-1----:R-:W-:Y:S06]  /*5c80*/  @!P0 BRA `(.L_x_124) ;  /* 0x0000000800608947 */ /* 0x002fec0003800000 */
.L_x_147:
[----:B------:R-:W1:Y:S01]  /*5c90*/  SYNCS.PHASECHK.TRANS64.TRYWAIT P0, [R6+URZ], R5 ;  /* 0x00000005060075a7 */ /* 0x000e62000800017f */
[----:B------:R-:W-:-:S05]  /*5ca0*/  VIADD R0, R0, 0x1 ;  /* 0x0000000100007836 */ /* 0x000fca0000000000 */
[----:B------:R-:W-:-:S04]  /*5cb0*/  ISETP.NE.AND P1, PT, R0, 0xe, PT ;  /* 0x0000000e0000780c */ /* 0x000fc80003f25270 */
[----:B------:R-:W-:Y:S02]  /*5cc0*/  SEL R2, RZ, 0x1, P1 ;  /* 0x00000001ff027807 */ /* 0x000fe40000800000 */
[----:B------:R-:W-:Y:S02]  /*5cd0*/  SEL R0, R0, RZ, P1 ;  /* 0x000000ff00007207 */ /* 0x000fe40000800000 */
[----:B------:R-:W-:-:S03]  /*5ce0*/  LOP3.LUT R7, R7, R2, RZ, 0x3c, !PT ;  /* 0x0000000207077212 */ /* 0x000fc600078e3cff */
[----:B0-----:R-:W-:Y:S01]  /*5cf0*/  IMAD R9, R0, 0x8, R3 ;  /* 0x0000000800097824 */ /* 0x001fe200078e0203 */
[----:B------:R-:W-:Y:S01]  /*5d00*/  SHF.L.U32 R4, R7, 0x1f, RZ ;  /* 0x0000001f07047819 */ /* 0x000fe200000006ff */
[----:B-1----:R-:W-:Y:S06]  /*5d10*/  @!P0 BRA `(.L_x_125) ;  /* 0x0000000800508947 */ /* 0x002fec0003800000 */
.L_x_148:
        /* <DEDUP_REMOVED lines=9> */
.L_x_149:
        /* <DEDUP_REMOVED lines=9> */
.L_x_150:
        /* <DEDUP_REMOVED lines=9> */
.L_x_151:
        /* <DEDUP_REMOVED lines=9> */
.L_x_152:
        /* <DEDUP_REMOVED lines=9> */
.L_x_153:
        /* <DEDUP_REMOVED lines=9> */
.L_x_154:
        /* <DEDUP_REMOVED lines=9> */
.L_x_155:
        /* <DEDUP_REMOVED lines=9> */
.L_x_156:
        /* <DEDUP_REMOVED lines=9> */
.L_x_157:
[----:B------:R-:W1:Y:S01]  /*6230*/  SYNCS.PHASECHK.TRANS64.TRYWAIT P0, [R6+URZ], R5 ;  /* 0x00000005060075a7 */ /* 0x000e62000800017f */
[----:B------:R-:W-:-:S05]  /*6240*/  VIADD R0, R0, 0x1 ;  /* 0x0000000100007836 */ /* 0x000fca0000000000 */
[----:B------:R-:W-:-:S04]  /*6250*/  ISETP.NE.AND P1, PT, R0, 0xe, PT ;  /* 0x0000000e0000780c */ /* 0x000fc80003f25270 */
[----:B------:R-:W-:Y:S02]  /*6260*/  SEL R2, RZ, 0x1, P1 ;  /* 0x00000001ff027807 */ /* 0x000fe40000800000 */
[----:B------:R-:W-:Y:S02]  /*6270*/  SEL R0, R0, RZ, P1 ;  /* 0x000000ff00007207 */ /* 0x000fe40000800000 */
[----:B------:R-:W-:Y:S01]  /*6280*/  LOP3.LUT R2, R7, R2, RZ, 0x3c, !PT ;  /* 0x0000000207027212 */ /* 0x000fe200078e3cff */
[----:B-1----:R-:W-:Y:S06]  /*6290*/  @!P0 BRA `(.L_x_135) ;  /* 0x0000000400b88947 */ /* 0x002fec0003800000 */
.L_x_158:
[----:B------:R-:W-:Y:S01]  /*62a0*/  IMAD R3, R0, 0x8, R3 ;  /* 0x0000000800037824 */ /* 0x000fe200078e0203 */
[----:B------:R-:W-:-:S07]  /*62b0*/  SHF.L.U32 R0, R2, 0x1f, RZ ;  /* 0x0000001f02007819 */ /* 0x000fce00000006ff */
.L_x_136:
[----:B--2---:R2:W4:Y:S02]  /*62c0*/  SYNCS.PHASECHK.TRANS64.TRYWAIT P0, [R3+URZ], R0 ;  /* 0x00000000030075a7 */ /* 0x004524000800017f */
[----:B----4-:R-:W-:Y:S05]  /*62d0*/  @!P0 NANOSLEEP.SYNCS 0x989680 ;  /* 0x009896800000895d */ /* 0x010fea0003900000 */
[----:B------:R-:W4:Y:S02]  /*62e0*/  @!P0 SYNCS.PHASECHK.TRANS64 P0, [R3+URZ], R0 ;  /* 0x00000000030085a7 */ /* 0x000f24000800007f */
[----:B----4-:R-:W-:Y:S05]  /*62f0*/  @!P0 BRA `(.L_x_136) ;  /* 0xfffffffc00f08947 */ /* 0x010fea000383ffff */
.L_x_121:
[----:B------:R-:W-:Y:S05]  /*6300*/  BSYNC B0 ;  /* 0x0000000000007941 */ /* 0x000fea0003800000 */
.L_x_120:
[----:B------:R-:W-:Y:S05]  /*6310*/  EXIT ;  /* 0x000000000000794d */ /* 0x000fea0003800000 */
.L_x_20:
[----:B-1----:R1:W2:Y:S02]  /*6320*/  SYNCS.PHASECHK.TRANS64.TRYWAIT P0, [R64+URZ], R3 ;  /* 0x00000003400075a7 */ /* 0x0022a4000800017f */
[----:B--2---:R-:W-:Y:S05]  /*6330*/  @!P0 NANOSLEEP.SYNCS 0x989680 ;  /* 0x009896800000895d */ /* 0x004fea0003900000 */
[----:B------:R-:W2:Y:S02]  /*6340*/  @!P0 SYNCS.PHASECHK.TRANS64 P0, [R64+URZ], R3 ;  /* 0x00000003400085a7 */ /* 0x000ea4000800007f */
[----:B--2---:R-:W-:Y:S05]  /*6350*/  @!P0 BRA `(.L_x_20) ;  /* 0xfffffffc00f08947 */ /* 0x004fea000383ffff */
[----:B------:R-:W-:Y:S05]  /*6360*/  BRA `(.L_x_137) ;  /* 0xffffffb400407947 */ /* 0x000fea000383ffff */
.L_x_25:
[----:B--2---:R2:W3:Y:S02]  /*6370*/  SYNCS.PHASECHK.TRANS64.TRYWAIT P1, [R3+URZ], R0 ;  /* 0x00000000030075a7 */ /* 0x0044e4000802017f */
[----:B---3--:R-:W-:Y:S05]  /*6380*/  @!P1 NANOSLEEP.SYNCS 0x989680 ;  /* 0x009896800000995d */ /* 0x008fea0003900000 */
[----:B------:R-:W3:Y:S02]  /*6390*/  @!P1 SYNCS.PHASECHK.TRANS64 P1, [R3+URZ], R0 ;  /* 0x00000000030095a7 */ /* 0x000ee4000802007f */
[----:B---3--:R-:W-:Y:S05]  /*63a0*/  @!P1 BRA `(.L_x_25) ;  /* 0xfffffffc00f09947 */ /* 0x008fea000383ffff */
[----:B------:R-:W-:Y:S05]  /*63b0*/  BRA `(.L_x_24) ;  /* 0xffffffb400a47947 */ /* 0x000fea000383ffff */
.L_x_30:
[----:B--2---:R-:W-:-:S04]  /*63c0*/  IMAD.U32 R5, RZ, RZ, UR4 ;  /* 0x00000004ff057e24 */ /* 0x004fc8000f8e00ff */
[----:B------:R2:W3:Y:S03]  /*63d0*/  SYNCS.PHASECHK.TRANS64.TRYWAIT P1, [R5+URZ], R4 ;  /* 0x00000004050075a7 */ /* 0x0004e6000802017f */
[----:B---3--:R-:W-:Y:S05]  /*63e0*/  @!P1 NANOSLEEP.SYNCS 0x989680 ;  /* 0x009896800000995d */ /* 0x008fea0003900000 */
[----:B------:R-:W3:Y:S02]  /*63f0*/  @!P1 SYNCS.PHASECHK.TRANS64 P1, [R5+URZ], R4 ;  /* 0x00000004050095a7 */ /* 0x000ee4000802007f */
[----:B---3--:R-:W-:Y:S05]  /*6400*/  @!P1 BRA `(.L_x_30) ;  /* 0xfffffffc00ec9947 */ /* 0x008fea000383ffff */
[----:B------:R-:W-:Y:S05]  /*6410*/  BRA `(.L_x_29) ;  /* 0xffffffb8005c7947 */ /* 0x000fea000383ffff */
.L_x_38:
[----:B-1----:R1:W2:Y:S02]  /*6420*/  SYNCS.PHASECHK.TRANS64.TRYWAIT P0, [R64+URZ+0x10], R3 ;  /* 0x00001003400075a7 */ /* 0x0022a4000800017f */
[----:B--2---:R-:W-:Y:S05]  /*6430*/  @!P0 NANOSLEEP.SYNCS 0x989680 ;  /* 0x009896800000895d */ /* 0x004fea0003900000 */
[----:B------:R-:W2:Y:S02]  /*6440*/  @!P0 SYNCS.PHASECHK.TRANS64 P0, [R64+URZ+0x10], R3 ;  /* 0x00001003400085a7 */ /* 0x000ea4000800007f */
[----:B--2---:R-:W-:Y:S05]  /*6450*/  @!P0 BRA `(.L_x_38) ;  /* 0xfffffffc00f08947 */ /* 0x004fea000383ffff */
[----:B------:R-:W-:Y:S05]  /*6460*/  BRA `(.L_x_138) ;  /* 0xffffffbc00b47947 */ /* 0x000fea000383ffff */
.L_x_107:
[----:B------:R-:W-:Y:S01]  /*6470*/  BSSY B1, `(.L_x_139) ;  /* 0x0000006000017945 */ /* 0x000fe20003800000 */
[----:B------:R-:W-:-:S07]  /*6480*/  IMAD.MOV.U32 R15, RZ, RZ, -0x1 ;  /* 0xffffffffff0f7424 */ /* 0x000fce00078e00ff */
[----:B---3-5:R-:W-:Y:S05]  /*6490*/  WARPSYNC.COLLECTIVE R15, `(.L_x_140) ;  /* 0x000000000f0c7348 */ /* 0x028fea0003c00000 */
[----:B------:R-:W-:Y:S02]  /*64a0*/  ELECT P6, UR62, PT ;  /* 0x00000000003e782f */ /* 0x000fe400038c0000 */
[----:B------:R-:W-:Y:S01]  /*64b0*/  MOV R14, UR62 ;  /* 0x0000003e000e7c02 */ /* 0x000fe20008000f00 */
[----:B---3-5:R-:W-:Y:S10]  /*64c0*/  ENDCOLLECTIVE ;  /* 0x000000000000791b */ /* 0x028ff40003800000 */
.L_x_140:
[----:B------:R-:W-:Y:S05]  /*64d0*/  BSYNC B1 ;  /* 0x0000000000017941 */ /* 0x000fea0003800000 */
.L_x_139:
[----:B------:R-:W-:Y:S05]  /*64e0*/  BRA `(.L_x_141) ;  /* 0xffffffe800847947 */ /* 0x000fea000383ffff */
.L_x_110:
[----:B-1----:R1:W2:Y:S02]  /*64f0*/  SYNCS.PHASECHK.TRANS64.TRYWAIT P1, [R12+URZ+0x70], R5 ;  /* 0x000070050c0075a7 */ /* 0x0022a4000802017f */
[----:B--2---:R-:W-:Y:S05]  /*6500*/  @!P1 NANOSLEEP.SYNCS 0x989680 ;  /* 0x009896800000995d */ /* 0x004fea0003900000 */
[----:B------:R-:W2:Y:S02]  /*6510*/  @!P1 SYNCS.PHASECHK.TRANS64 P1, [R12+URZ+0x70], R5 ;  /* 0x000070050c0095a7 */ /* 0x000ea4000802007f */
[----:B--2---:R-:W-:Y:S05]  /*6520*/  @!P1 BRA `(.L_x_110) ;  /* 0xfffffffc00f09947 */ /* 0x004fea000383ffff */
[----:B------:R-:W-:Y:S05]  /*6530*/  BRA `(.L_x_142) ;  /* 0xffffffe800c07947 */ /* 0x000fea000383ffff */
.L_x_119:
[----:B------:R-:W-:Y:S01]  /*6540*/  BSSY B0, `(.L_x_143) ;  /* 0x0000006000007945 */ /* 0x000fe20003800000 */
[----:B------:R-:W-:-:S07]  /*6550*/  IMAD.MOV.U32 R15, RZ, RZ, -0x1 ;  /* 0xffffffffff0f7424 */ /* 0x000fce00078e00ff */
[----:B---3-5:R-:W-:Y:S05]  /*6560*/  WARPSYNC.COLLECTIVE R15, `(.L_x_144) ;  /* 0x000000000f0c7348 */ /* 0x028fea0003c00000 */
[----:B------:R-:W-:Y:S02]  /*6570*/  ELECT P6, UR62, PT ;  /* 0x00000000003e782f */ /* 0x000fe400038c0000 */
[----:B------:R-:W-:Y:S01]  /*6580*/  MOV R14, UR62 ;  /* 0x0000003e000e7c02 */ /* 0x000fe20008000f00 */
[----:B---3-5:R-:W-:Y:S10]  /*6590*/  ENDCOLLECTIVE ;  /* 0x000000000000791b */ /* 0x028ff40003800000 */
.L_x_144:
[----:B------:R-:W-:Y:S05]  /*65a0*/  BSYNC B0 ;  /* 0x0000000000007941 */ /* 0x000fea0003800000 */
.L_x_143:
[----:B------:R-:W-:Y:S05]  /*65b0*/  BRA `(.L_x_145) ;  /* 0xfffffff4003c7947 */ /* 0x000fea000383ffff */
.L_x_123:
[----:B0-----:R0:W1:Y:S02]  /*65c0*/  SYNCS.PHASECHK.TRANS64.TRYWAIT P0, [R7+URZ], R2 ;  /* 0x00000002070075a7 */ /* 0x001064000800017f */
[----:B-1----:R-:W-:Y:S05]  /*65d0*/  @!P0 NANOSLEEP.SYNCS 0x989680 ;  /* 0x009896800000895d */ /* 0x002fea0003900000 */
[----:B------:R-:W1:Y:S02]  /*65e0*/  @!P0 SYNCS.PHASECHK.TRANS64 P0, [R7+URZ], R2 ;  /* 0x00000002070085a7 */ /* 0x000e64000800007f */
[----:B-1----:R-:W-:Y:S05]  /*65f0*/  @!P0 BRA `(.L_x_123) ;  /* 0xfffffffc00f08947 */ /* 0x002fea000383ffff */
[----:B------:R-:W-:Y:S05]  /*6600*/  BRA `(.L_x_146) ;  /* 0xfffffff4007c7947 */ /* 0x000fea000383ffff */
.L_x_124:
[----:B0-----:R0:W1:Y:S02]  /*6610*/  SYNCS.PHASECHK.TRANS64.TRYWAIT P0, [R9+URZ], R4 ;  /* 0x00000004090075a7 */ /* 0x001064000800017f */
[----:B-1----:R-:W-:Y:S05]  /*6620*/  @!P0 NANOSLEEP.SYNCS 0x989680 ;  /* 0x009896800000895d */ /* 0x002fea0003900000 */
[----:B------:R-:W1:Y:S02]  /*6630*/  @!P0 SYNCS.PHASECHK.TRANS64 P0, [R9+URZ], R4 ;  /* 0x00000004090085a7 */ /* 0x000e64000800007f */
[----:B-1----:R-:W-:Y:S05]  /*6640*/  @!P0 BRA `(.L_x_124) ;  /* 0xfffffffc00f08947 */ /* 0x002fea000383ffff */
[----:B------:R-:W-:Y:S05]  /*6650*/  BRA `(.L_x_147) ;  /* 0xfffffff4008c7947 */ /* 0x000fea000383ffff */
.L_x_125:
[----:B0-----:R0:W1:Y:S02]  /*6660*/  SYNCS.PHASECHK.TRANS64.TRYWAIT P0, [R6+URZ], R5 ;  /* 0x00000005060075a7 */ /* 0x001064000800017f */
[----:B-1----:R-:W-:Y:S05]  /*6670*/  @!P0 NANOSLEEP.SYNCS 0x989680 ;  /* 0x009896800000895d */ /* 0x002fea0003900000 */
[----:B------:R-:W1:Y:S02]  /*6680*/  @!P0 SYNCS.PHASECHK.TRANS64 P0, [R6+URZ], R5 ;  /* 0x00000005060085a7 */ /* 0x000e64000800007f */
[----:B-1----:R-:W-:Y:S05]  /*6690*/  @!P0 BRA `(.L_x_125) ;  /* 0xfffffffc00f08947 */ /* 0x002fea000383ffff */
[----:B------:R-:W-:Y:S05]  /*66a0*/  BRA `(.L_x_148) ;  /* 0xfffffff4009c7947 */ /* 0x000fea000383ffff */
.L_x_126:
[----:B0-----:R0:W1:Y:S02]  /*66b0*/  SYNCS.PHASECHK.TRANS64.TRYWAIT P0, [R9+URZ], R4 ;  /* 0x00000004090075a7 */ /* 0x001064000800017f */
[----:B-1----:R-:W-:Y:S05]  /*66c0*/  @!P0 NANOSLEEP.SYNCS 0x989680 ;  /* 0x009896800000895d */ /* 0x002fea0003900000 */
[----:B------:R-:W1:Y:S02]  /*66d0*/  @!P0 SYNCS.PHASECHK.TRANS64 P0, [R9+URZ], R4 ;  /* 0x00000004090085a7 */ /* 0x000e64000800007f */
[----:B-1----:R-:W-:Y:S05]  /*66e0*/  @!P0 BRA `(.L_x_126) ;  /* 0xfffffffc00f08947 */ /* 0x002fea000383ffff */
[----:B------:R-:W-:Y:S05]  /*66f0*/  BRA `(.L_x_149) ;  /* 0xfffffff400ac7947 */ /* 0x000fea000383ffff */
.L_x_127:
[----:B0-----:R0:W1:Y:S02]  /*6700*/  SYNCS.PHASECHK.TRANS64.TRYWAIT P0, [R6+URZ], R5 ;  /* 0x00000005060075a7 */ /* 0x001064000800017f */
[----:B-1----:R-:W-:Y:S05]  /*6710*/  @!P0 NANOSLEEP.SYNCS 0x989680 ;  /* 0x009896800000895d */ /* 0x002fea0003900000 */
[----:B------:R-:W1:Y:S02]  /*6720*/  @!P0 SYNCS.PHASECHK.TRANS64 P0, [R6+URZ], R5 ;  /* 0x00000005060085a7 */ /* 0x000e64000800007f */
[----:B-1----:R-:W-:Y:S05]  /*6730*/  @!P0 BRA `(.L_x_127) ;  /* 0xfffffffc00f08947 */ /* 0x002fea000383ffff */
[----:B------:R-:W-:Y:S05]  /*6740*/  BRA `(.L_x_150) ;  /* 0xfffffff400bc7947 */ /* 0x000fea000383ffff */
.L_x_128:
[----:B0-----:R0:W1:Y:S02]  /*6750*/  SYNCS.PHASECHK.TRANS64.TRYWAIT P0, [R9+URZ], R4 ;  /* 0x00000004090075a7 */ /* 0x001064000800017f */
[----:B-1----:R-:W-:Y:S05]  /*6760*/  @!P0 NANOSLEEP.SYNCS 0x989680 ;  /* 0x009896800000895d */ /* 0x002fea0003900000 */
[----:B------:R-:W1:Y:S02]  /*6770*/  @!P0 SYNCS.PHASECHK.TRANS64 P0, [R9+URZ], R4 ;  /* 0x00000004090085a7 */ /* 0x000e64000800007f */
[----:B-1----:R-:W-:Y:S05]  /*6780*/  @!P0 BRA `(.L_x_128) ;  /* 0xfffffffc00f08947 */ /* 0x002fea000383ffff */
[----:B------:R-:W-:Y:S05]  /*6790*/  BRA `(.L_x_151) ;  /* 0xfffffff400cc7947 */ /* 0x000fea000383ffff */
.L_x_129:
[----:B0-----:R0:W1:Y:S02]  /*67a0*/  SYNCS.PHASECHK.TRANS64.TRYWAIT P0, [R6+URZ], R5 ;  /* 0x00000005060075a7 */ /* 0x001064000800017f */
[----:B-1----:R-:W-:Y:S05]  /*67b0*/  @!P0 NANOSLEEP.SYNCS 0x989680 ;  /* 0x009896800000895d */ /* 0x002fea0003900000 */
[----:B------:R-:W1:Y:S02]  /*67c0*/  @!P0 SYNCS.PHASECHK.TRANS64 P0, [R6+URZ], R5 ;  /* 0x00000005060085a7 */ /* 0x000e64000800007f */
[----:B-1----:R-:W-:Y:S05]  /*67d0*/  @!P0 BRA `(.L_x_129) ;  /* 0xfffffffc00f08947 */ /* 0x002fea000383ffff */
[----:B------:R-:W-:Y:S05]  /*67e0*/  BRA `(.L_x_152) ;  /* 0xfffffff400dc7947 */ /* 0x000fea000383ffff */
.L_x_130:
[----:B0-----:R0:W1:Y:S02]  /*67f0*/  SYNCS.PHASECHK.TRANS64.TRYWAIT P0, [R9+URZ], R4 ;  /* 0x00000004090075a7 */ /* 0x001064000800017f */
[----:B-1----:R-:W-:Y:S05]  /*6800*/  @!P0 NANOSLEEP.SYNCS 0x989680 ;  /* 0x009896800000895d */ /* 0x002fea0003900000 */
[----:B------:R-:W1:Y:S02]  /*6810*/  @!P0 SYNCS.PHASECHK.TRANS64 P0, [R9+URZ], R4 ;  /* 0x00000004090085a7 */ /* 0x000e64000800007f */
[----:B-1----:R-:W-:Y:S05]  /*6820*/  @!P0 BRA `(.L_x_130) ;  /* 0xfffffffc00f08947 */ /* 0x002fea000383ffff */
[----:B------:R-:W-:Y:S05]  /*6830*/  BRA `(.L_x_153) ;  /* 0xfffffff400ec7947 */ /* 0x000fea000383ffff */
.L_x_131:
[----:B0-----:R0:W1:Y:S02]  /*6840*/  SYNCS.PHASECHK.TRANS64.TRYWAIT P0, [R6+URZ], R5 ;  /* 0x00000005060075a7 */ /* 0x001064000800017f */
[----:B-1----:R-:W-:Y:S05]  /*6850*/  @!P0 NANOSLEEP.SYNCS 0x989680 ;  /* 0x009896800000895d */ /* 0x002fea0003900000 */
[----:B------:R-:W1:Y:S02]  /*6860*/  @!P0 SYNCS.PHASECHK.TRANS64 P0, [R6+URZ], R5 ;  /* 0x00000005060085a7 */ /* 0x000e64000800007f */
[----:B-1----:R-:W-:Y:S05]  /*6870*/  @!P0 BRA `(.L_x_131) ;  /* 0xfffffffc00f08947 */ /* 0x002fea000383ffff */
[----:B------:R-:W-:Y:S05]  /*6880*/  BRA `(.L_x_154) ;  /* 0xfffffff400fc7947 */ /* 0x000fea000383ffff */
.L_x_132:
[----:B0-----:R0:W1:Y:S02]  /*6890*/  SYNCS.PHASECHK.TRANS64.TRYWAIT P0, [R9+URZ], R4 ;  /* 0x00000004090075a7 */ /* 0x001064000800017f */
[----:B-1----:R-:W-:Y:S05]  /*68a0*/  @!P0 NANOSLEEP.SYNCS 0x989680 ;  /* 0x009896800000895d */ /* 0x002fea0003900000 */
[----:B------:R-:W1:Y:S02]  /*68b0*/  @!P0 SYNCS.PHASECHK.TRANS64 P0, [R9+URZ], R4 ;  /* 0x00000004090085a7 */ /* 0x000e64000800007f */
[----:B-1----:R-:W-:Y:S05]  /*68c0*/  @!P0 BRA `(.L_x_132) ;  /* 0xfffffffc00f08947 */ /* 0x002fea000383ffff */
[----:B------:R-:W-:Y:S05]  /*68d0*/  BRA `(.L_x_155) ;  /* 0xfffffff8000c7947 */ /* 0x000fea000383ffff */
.L_x_133:
[----:B0-----:R0:W1:Y:S02]  /*68e0*/  SYNCS.PHASECHK.TRANS64.TRYWAIT P0, [R6+URZ], R5 ;  /* 0x00000005060075a7 */ /* 0x001064000800017f */
[----:B-1----:R-:W-:Y:S05]  /*68f0*/  @!P0 NANOSLEEP.SYNCS 0x989680 ;  /* 0x009896800000895d */ /* 0x002fea0003900000 */
[----:B------:R-:W1:Y:S02]  /*6900*/  @!P0 SYNCS.PHASECHK.TRANS64 P0, [R6+URZ], R5 ;  /* 0x00000005060085a7 */ /* 0x000e64000800007f */
[----:B-1----:R-:W-:Y:S05]  /*6910*/  @!P0 BRA `(.L_x_133) ;  /* 0xfffffffc00f08947 */ /* 0x002fea000383ffff */
[----:B------:R-:W-:Y:S05]  /*6920*/  BRA `(.L_x_156) ;  /* 0xfffffff8001c7947 */ /* 0x000fea000383ffff */
.L_x_134:
[----:B0-----:R0:W1:Y:S02]  /*6930*/  SYNCS.PHASECHK.TRANS64.TRYWAIT P0, [R9+URZ], R4 ;  /* 0x00000004090075a7 */ /* 0x001064000800017f */
[----:B-1----:R-:W-:Y:S05]  /*6940*/  @!P0 NANOSLEEP.SYNCS 0x989680 ;  /* 0x009896800000895d */ /* 0x002fea0003900000 */
[----:B------:R-:W1:Y:S02]  /*6950*/  @!P0 SYNCS.PHASECHK.TRANS64 P0, [R9+URZ], R4 ;  /* 0x00000004090085a7 */ /* 0x000e64000800007f */
[----:B-1----:R-:W-:Y:S05]  /*6960*/  @!P0 BRA `(.L_x_134) ;  /* 0xfffffffc00f08947 */ /* 0x002fea000383ffff */
[----:B------:R-:W-:Y:S05]  /*6970*/  BRA `(.L_x_157) ;  /* 0xfffffff8002c7947 */ /* 0x000fea000383ffff */
.L_x_135:
[----:B-1----:R1:W2:Y:S02]  /*6980*/  SYNCS.PHASECHK.TRANS64.TRYWAIT P0, [R6+URZ], R5 ;  /* 0x00000005060075a7 */ /* 0x0022a4000800017f */
[----:B--2---:R-:W-:Y:S05]  /*6990*/  @!P0 NANOSLEEP.SYNCS 0x989680 ;  /* 0x009896800000895d */ /* 0x004fea0003900000 */
[----:B------:R-:W2:Y:S02]  /*69a0*/  @!P0 SYNCS.PHASECHK.TRANS64 P0, [R6+URZ], R5 ;  /* 0x00000005060085a7 */ /* 0x000ea4000800007f */
[----:B--2---:R-:W-:Y:S05]  /*69b0*/  @!P0 BRA `(.L_x_135) ;  /* 0xfffffffc00f08947 */ /* 0x004fea000383ffff */
[----:B------:R-:W-:Y:S05]  /*69c0*/  BRA `(.L_x_158) ;  /* 0xfffffff800347947 */ /* 0x000fea000383ffff */
.L_x_159:
[----:B------:R-:W-:-:S00]  /*69d0*/  BRA `(.L_x_159) ;  /* 0xfffffffc00fc7947 */ /* 0x000fc0000383ffff */
[----:B------:R-:W-:-:S00]  /*69e0*/  NOP ;  /* 0x0000000000007918 */ /* 0x000fc00000000000 */
        /* <DEDUP_REMOVED lines=9> */
.L_x_160:


//--------------------- .nv.global.init           --------------------------
	.section	.nv.global.init,"aw",@progbits
.nv.global.init:
	.type		$str$22,@object
	.size		$str$22,($str$23 - $str$22)
$str$22:
        /*0000*/ 	.byte	0x6b, 0x5f, 0x74, 0x69, 0x6c, 0x65, 0x5f, 0x63, 0x6f, 0x75, 0x6e, 0x74, 0x20, 0x3e, 0x3d, 0x20
        /*0010*/ 	.byte	0x31, 0x00
	.type		$str$23,@object
	.size		$str$23,(__unnamed_1 - $str$23)
$str$23:
        /*0012*/ 	.byte	0x2f, 0x74, 0x6d, 0x70, 0x2f, 0x63, 0x75, 0x74, 0x6c, 0x61, 0x73, 0x73, 0x5f, 0x73, 0x77, 0x65
        /*0022*/ 	.byte	0x65, 0x70, 0x5f, 0x73, 0x72, 0x63, 0x2f, 0x69, 0x6e, 0x63, 0x6c, 0x75, 0x64, 0x65, 0x2f, 0x63
        /*0032*/ 	.byte	0x75, 0x74, 0x6c, 0x61, 0x73, 0x73, 0x2f, 0x67, 0x65, 0x6d, 0x6d, 0x2f, 0x63, 0x6f, 0x6c, 0x6c
        /*0042*/ 	.byte	0x65, 0x63, 0x74, 0x69, 0x76, 0x65, 0x2f, 0x73, 0x6d, 0x39, 0x30, 0x5f, 0x6d, 0x6d, 0x61, 0x5f
        /*0052*/ 	.byte	0x74, 0x6d, 0x61, 0x5f, 0x67, 0x6d, 0x6d, 0x61, 0x5f, 0x73, 0x73, 0x5f, 0x77, 0x61, 0x72, 0x70
        /*0062*/ 	.byte	0x73, 0x70, 0x65, 0x63, 0x69, 0x61, 0x6c, 0x69, 0x7a, 0x65, 0x64, 0x2e, 0x68, 0x70, 0x70, 0x00
	.type		__unnamed_1,@object
	.size		__unnamed_1,(.L_0 - __unnamed_1)
__unnamed_1:
        /*0072*/ 	.byte	0x76, 0x6f, 0x69, 0x64, 0x20, 0x63, 0x75, 0x74, 0x6c, 0x61, 0x73, 0x73, 0x3a, 0x3a, 0x67, 0x65
        /* <DEDUP_REMOVED lines=177> */
        /*0b92*/ 	.byte	0x79, 0x5d, 0x00
.L_0:


//--------------------- .nv.shared._ZN7cutlass13device_kernelINS_4gemm6kernel13GemmUniversalIN4cute5tupleIJiiiiEEENS1_10collective13CollectiveMmaINS1_34MainloopSm90TmaGmmaWarpSpecializedILi14ENS5_IJNS4_1CILi1EEENSA_ILi4EEESB_EEENS1_32KernelTmaWarpSpecializedPingpongEEENS5_IJNSA_ILi64EEESG_NSA_ILi32EEEEEENS_10tfloat32_tENS5_IJlSB_lEEESJ_SK_NS4_8TiledMMAINS4_8MMA_AtomIJNS4_4SM904GMMA29MMA_64x64x8_F32TF32TF32_SS_TNILNSO_7ScaleInE1ELSQ_1EEEEEENS4_6LayoutINS5_IJSB_SB_SB_EEENS5_IJNSA_ILi0EEESV_SV_EEEEENS5_IJNS4_10UnderscoreESY_SY_EEEEENS4_23SM90_TMA_LOAD_MULTICASTENS4_14ComposedLayoutINS4_7SwizzleILi3ELi4ELi3EEENS4_18smem_ptr_flag_bitsILi32EEENST_INS5_IJNSA_ILi8EEESH_EEENS5_IJSH_SB_EEEEEEEvNS4_8identityENS4_13SM90_TMA_LOADES1B_vS1C_EENS_8epilogue10collective6detail29Sm90TmaWarpSpecializedAdapterINS1G_15DefaultEpilogueISJ_SK_SK_NS1F_6thread17LinearCombinationISJ_Li1EffLNS1K_9ScaleType4KindE0ELNS_15FloatRoundStyleE2ESJ_EENS1_15EpilogueDefaultEEEEEvvEEEEvNT_6ParamsE --------------------------
	.section	.nv.shared._ZN7cutlass13device_kernelINS_4gemm6kernel13GemmUniversalIN4cute5tupleIJiiiiEEENS1_10collective13CollectiveMmaINS1_34MainloopSm90TmaGmmaWarpSpecializedILi14ENS5_IJNS4_1CILi1EEENSA_ILi4EEESB_EEENS1_32KernelTmaWarpSpecializedPingpongEEENS5_IJNSA_ILi64EEESG_NSA_ILi32EEEEEENS_10tfloat32_tENS5_IJlSB_lEEESJ_SK_NS4_8TiledMMAINS4_8MMA_AtomIJNS4_4SM904GMMA29MMA_64x64x8_F32TF32TF32_SS_TNILNSO_7ScaleInE1ELSQ_1EEEEEENS4_6LayoutINS5_IJSB_SB_SB_EEENS5_IJNSA_ILi0EEESV_SV_EEEEENS5_IJNS4_10UnderscoreESY_SY_EEEEENS4_23SM90_TMA_LOAD_MULTICASTENS4_14ComposedLayoutINS4_7SwizzleILi3ELi4ELi3EEENS4_18smem_ptr_flag_bitsILi32EEENST_INS5_IJNSA_ILi8EEESH_EEENS5_IJSH_SB_EEEEEEEvNS4_8identityENS4_13SM90_TMA_LOADES1B_vS1C_EENS_8epilogue10collective6detail29Sm90TmaWarpSpecializedAdapterINS1G_15DefaultEpilogueISJ_SK_SK_NS1F_6thread17LinearCombinationISJ_Li1EffLNS1K_9ScaleType4KindE0ELNS_15FloatRoundStyleE2ESJ_EENS1_15EpilogueDefaultEEEEEvvEEEEvNT_6ParamsE,"aw",@nobits
	.sectionflags	@""
	.align	16
	.zero		1024


//--------------------- .nv.shared.reserved.0     --------------------------
	.section	.nv.shared.reserved.0,"aw",@nobits
	.weak		__nv_reservedSMEM_offset_0_alias
	.size		__nv_reservedSMEM_offset_0_alias, 0, 0
	.other		__nv_reservedSMEM_offset_0_alias,@"STO_CUDA_RESERVED_SHARED STV_DEFAULT"
__nv_reservedSMEM_offset_0_alias:
	.zero		0


//--------------------- .nv.global                --------------------------
	.section	.nv.global,"aw",@nobits
.nv.global:
	.type		_ZN40_INTERNAL_45fae47f_4_k_cu_7e59cfbe_217274cute1_E,@object
	.size		_ZN40_INTERNAL_45fae47f_4_k_cu_7e59cfbe_217274cute1_E,(_ZN40_INTERNAL_45fae47f_4_k_cu_7e59cfbe_217274cuda3std3__45__cpo6cbeginE - _ZN40_INTERNAL_45fae47f_4_k_cu_7e59cfbe_217274cute1_E)
_ZN40_INTERNAL_45fae47f_4_k_cu_7e59cfbe_217274cute1_E:
	.zero		1
	.type		_ZN40_INTERNAL_45fae47f_4_k_cu_7e59cfbe_217274cuda3std3__45__cpo6cbeginE,@object
	.size		_ZN40_INTERNAL_45fae47f_4_k_cu_7e59cfbe_217274cuda3std3__45__cpo6cbeginE,(_ZN40_INTERNAL_45fae47f_4_k_cu_7e59cfbe_217274cuda3std3__48in_placeE - _ZN40_INTERNAL_45fae47f_4_k_cu_7e59cfbe_217274cuda3std3__45__cpo6cbeginE)
_ZN40_INTERNAL_45fae47f_4_k_cu_7e59cfbe_217274cuda3std3__45__cpo6cbeginE:
	.zero		1
	.type		_ZN40_INTERNAL_45fae47f_4_k_cu_7e59cfbe_217274cuda3std3__48in_placeE,@object
	.size		_ZN40_INTERNAL_45fae47f_4_k_cu_7e59cfbe_217274cuda3std3__48in_placeE,(_ZN40_INTERNAL_45fae47f_4_k_cu_7e59cfbe_217274cuda3std6ranges3__45__cpo9iter_moveE - _ZN40_INTERNAL_45fae47f_4_k_cu_7e59cfbe_217274cuda3std3__48in_placeE)
_ZN40_INTERNAL_45fae47f_4_k_cu_7e59cfbe_217274cuda3std3__48in_placeE:
	.zero		1
	.type		_ZN40_INTERNAL_45fae47f_4_k_cu_7e59cfbe_217274cuda3std6ranges3__45__cpo9iter_moveE,@object
	.size		_ZN40_INTERNAL_45fae47f_4_k_cu_7e59cfbe_217274cuda3std6ranges3__45__cpo9iter_moveE,(_ZN40_INTERNAL_45fae47f_4_k_cu_7e59cfbe_217274cuda3std3__45__cpo5beginE - _ZN40_INTERNAL_45fae47f_4_k_cu_7e59cfbe_217274cuda3std6ranges3__45__cpo9iter_moveE)
_ZN40_INTERNAL_45fae47f_4_k_cu_7e59cfbe_217274cuda3std6ranges3__45__cpo9iter_moveE:
	.zero		1
	.type		_ZN40_INTERNAL_45fae47f_4_k_cu_7e59cfbe_217274cuda3std3__45__cpo5beginE,@object
	.size		_ZN40_INTERNAL_45fae47f_4_k_cu_7e59cfbe_217274cuda3std3__45__cpo5beginE,(_ZN40_INTERNAL_45fae47f_4_k_cu_7e59cfbe_217274cuda3std3__442_GLOBAL__N__45fae47f_4_k_cu_7e59cfbe_217276ignoreE - _ZN40_INTERNAL_45fae47f_4_k_cu_7e59cfbe_217274cuda3std3__45__cpo5beginE)
_ZN40_INTERNAL_45fae47f_4_k_cu_7e59cfbe_217274cuda3std3__45__cpo5beginE:
	.zero		1
	.type		_ZN40_INTERNAL_45fae47f_4_k_cu_7e59cfbe_217274cuda3std3__442_GLOBAL__N__45fae47f_4_k_cu_7e59cfbe_217276ignoreE,@object
	.size		_ZN40_INTERNAL_45fae47f_4_k_cu_7e59cfbe_217274cuda3std3__442_GLOBAL__N__45fae47f_4_k_cu_7e59cfbe_217276ignoreE,(_ZN40_INTERNAL_45fae47f_4_k_cu_7e59cfbe_217274cute7productE - _ZN40_INTERNAL_45fae47f_4_k_cu_7e59cfbe_217274cuda3std3__442_GLOBAL__N__45fae47f_4_k_cu_7e59cfbe_217276ignoreE)
_ZN40_INTERNAL_45fae47f_4_k_cu_7e59cfbe_217274cuda3std3__442_GLOBAL__N__45fae47f_4_k_cu_7e59cfbe_217276ignoreE:
	.zero		1
	.type		_ZN40_INTERNAL_45fae47f_4_k_cu_7e59cfbe_217274cute7productE,@object
	.size		_ZN40_INTERNAL_45fae47f_4_k_cu_7e59cfbe_217274cute7productE,(_ZN40_INTERNAL_45fae47f_4_k_cu_7e59cfbe_217274cuda3std3__45__cpo3endE - _ZN40_INTERNAL_45fae47f_4_k_cu_7e59cfbe_217274cute7productE)
_ZN40_INTERNAL_45fae47f_4_k_cu_7e59cfbe_217274cute7productE:
	.zero		1
	.type		_ZN40_INTERNAL_45fae47f_4_k_cu_7e59cfbe_217274cuda3std3__45__cpo3endE,@object
	.size		_ZN40_INTERNAL_45fae47f_4_k_cu_7e59cfbe_217274cuda3std3__45__cpo3endE,(_ZN40_INTERNAL_45fae47f_4_k_cu_7e59cfbe_217274cuda3std3__419piecewise_constructE - _ZN40_INTERNAL_45fae47f_4_k_cu_7e59cfbe_217274cuda3std3__45__cpo3endE)
_ZN40_INTERNAL_45fae47f_4_k_cu_7e59cfbe_217274cuda3std3__45__cpo3endE:
	.zero		1
	.type		_ZN40_INTERNAL_45fae47f_4_k_cu_7e59cfbe_217274cuda3std3__419piecewise_constructE,@object
	.size		_ZN40_INTERNAL_45fae47f_4_k_cu_7e59cfbe_217274cuda3std3__419piecewise_constructE,(_ZN40_INTERNAL_45fae47f_4_k_cu_7e59cfbe_217274cuda3std3__45__cpo4cendE - _ZN40_INTERNAL_45fae47f_4_k_cu_7e59cfbe_217274cuda3std3__419piecewise_constructE)
_ZN40_INTERNAL_45fae47f_4_k_cu_7e59cfbe_217274cuda3std3__419piecewise_constructE:
	.zero		1
	.type		_ZN40_INTERNAL_45fae47f_4_k_cu_7e59cfbe_217274cuda3std3__45__cpo4cendE,@object
	.size		_ZN40_INTERNAL_45fae47f_4_k_cu_7e59cfbe_217274cuda3std3__45__cpo4cendE,(_ZN40_INTERNAL_45fae47f_4_k_cu_7e59cfbe_217274cuda3std6ranges3__45__cpo4swapE - _ZN40_INTERNAL_45fae47f_4_k_cu_7e59cfbe_217274cuda3std3__45__cpo4cendE)
_ZN40_INTERNAL_45fae47f_4_k_cu_7e59cfbe_217274cuda3std3__45__cpo4cendE:
	.zero		1
	.type		_ZN40_INTERNAL_45fae47f_4_k_cu_7e59cfbe_217274cuda3std6ranges3__45__cpo4swapE,@object
	.size		_ZN40_INTERNAL_45fae47f_4_k_cu_7e59cfbe_217274cuda3std6ranges3__45__cpo4swapE,(.L_8 - _ZN40_INTERNAL_45fae47f_4_k_cu_7e59cfbe_217274cuda3std6ranges3__45__cpo4swapE)
_ZN40_INTERNAL_45fae47f_4_k_cu_7e59cfbe_217274cuda3std6ranges3__45__cpo4swapE:
	.zero		1
.L_8:


//--------------------- .nv.constant0._ZN7cutlass13device_kernelINS_4gemm6kernel13GemmUniversalIN4cute5tupleIJiiiiEEENS1_10collective13CollectiveMmaINS1_34MainloopSm90TmaGmmaWarpSpecializedILi14ENS5_IJNS4_1CILi1EEENSA_ILi4EEESB_EEENS1_32KernelTmaWarpSpecializedPingpongEEENS5_IJNSA_ILi64EEESG_NSA_ILi32EEEEEENS_10tfloat32_tENS5_IJlSB_lEEESJ_SK_NS4_8TiledMMAINS4_8MMA_AtomIJNS4_4SM904GMMA29MMA_64x64x8_F32TF32TF32_SS_TNILNSO_7ScaleInE1ELSQ_1EEEEEENS4_6LayoutINS5_IJSB_SB_SB_EEENS5_IJNSA_ILi0EEESV_SV_EEEEENS5_IJNS4_10UnderscoreESY_SY_EEEEENS4_23SM90_TMA_LOAD_MULTICASTENS4_14ComposedLayoutINS4_7SwizzleILi3ELi4ELi3EEENS4_18smem_ptr_flag_bitsILi32EEENST_INS5_IJNSA_ILi8EEESH_EEENS5_IJSH_SB_EEEEEEEvNS4_8identityENS4_13SM90_TMA_LOADES1B_vS1C_EENS_8epilogue10collective6detail29Sm90TmaWarpSpecializedAdapterINS1G_15DefaultEpilogueISJ_SK_SK_NS1F_6thread17LinearCombinationISJ_Li1EffLNS1K_9ScaleType4KindE0ELNS_15FloatRoundStyleE2ESJ_EENS1_15EpilogueDefaultEEEEEvvEEEEvNT_6ParamsE --------------------------
	.section	.nv.constant0._ZN7cutlass13device_kernelINS_4gemm6kernel13GemmUniversalIN4cute5tupleIJiiiiEEENS1_10collective13CollectiveMmaINS1_34MainloopSm90TmaGmmaWarpSpecializedILi14ENS5_IJNS4_1CILi1EEENSA_ILi4EEESB_EEENS1_32KernelTmaWarpSpecializedPingpongEEENS5_IJNSA_ILi64EEESG_NSA_ILi32EEEEEENS_10tfloat32_tENS5_IJlSB_lEEESJ_SK_NS4_8TiledMMAINS4_8MMA_AtomIJNS4_4SM904GMMA29MMA_64x64x8_F32TF32TF32_SS_TNILNSO_7ScaleInE1ELSQ_1EEEEEENS4_6LayoutINS5_IJSB_SB_SB_EEENS5_IJNSA_ILi0EEESV_SV_EEEEENS5_IJNS4_10UnderscoreESY_SY_EEEEENS4_23SM90_TMA_LOAD_MULTICASTENS4_14ComposedLayoutINS4_7SwizzleILi3ELi4ELi3EEENS4_18smem_ptr_flag_bitsILi32EEENST_INS5_IJNSA_ILi8EEESH_EEENS5_IJSH_SB_EEEEEEEvNS4_8identityENS4_13SM90_TMA_LOADES1B_vS1C_EENS_8epilogue10collective6detail29Sm90TmaWarpSpecializedAdapterINS1G_15DefaultEpilogueISJ_SK_SK_NS1F_6thread17LinearCombinationISJ_Li1EffLNS1K_9ScaleType4KindE0ELNS_15FloatRoundStyleE2ESJ_EENS1_15EpilogueDefaultEEEEEvvEEEEvNT_6ParamsE,"a",@progbits
	.sectionflags	@""
	.align	4
.nv.constant0._ZN7cutlass13device_kernelINS_4gemm6kernel13GemmUniversalIN4cute5tupleIJiiiiEEENS1_10collective13CollectiveMmaINS1_34MainloopSm90TmaGmmaWarpSpecializedILi14ENS5_IJNS4_1CILi1EEENSA_ILi4EEESB_EEENS1_32KernelTmaWarpSpecializedPingpongEEENS5_IJNSA_ILi64EEESG_NSA_ILi32EEEEEENS_10tfloat32_tENS5_IJlSB_lEEESJ_SK_NS4_8TiledMMAINS4_8MMA_AtomIJNS4_4SM904GMMA29MMA_64x64x8_F32TF32TF32_SS_TNILNSO_7ScaleInE1ELSQ_1EEEEEENS4_6LayoutINS5_IJSB_SB_SB_EEENS5_IJNSA_ILi0EEESV_SV_EEEEENS5_IJNS4_10UnderscoreESY_SY_EEEEENS4_23SM90_TMA_LOAD_MULTICASTENS4_14ComposedLayoutINS4_7SwizzleILi3ELi4ELi3EEENS4_18smem_ptr_flag_bitsILi32EEENST_INS5_IJNSA_ILi8EEESH_EEENS5_IJSH_SB_EEEEEEEvNS4_8identityENS4_13SM90_TMA_LOADES1B_vS1C_EENS_8epilogue10collective6detail29Sm90TmaWarpSpecializedAdapterINS1G_15DefaultEpilogueISJ_SK_SK_NS1F_6thread17LinearCombinationISJ_Li1EffLNS1K_9ScaleType4KindE0ELNS_15FloatRoundStyleE2ESJ_EENS1_15EpilogueDefaultEEEEEvvEEEEvNT_6ParamsE:
	.zero		1664


//--------------------- SYMBOLS --------------------------

	.type		.nv.reservedSmem.offset0,@object
	.size		.nv.reservedSmem.offset0,0x4
	.type		__assertfail,@function
